//
// Generated by NVIDIA NVVM Compiler
//
// Compiler Build ID: CL-36424714
// Cuda compilation tools, release 13.0, V13.0.88
// Based on NVVM 20.0.0
//

.version 9.0
.target sm_100
.address_size 64

	// .globl	_Z15matmult_kernel1iiiPdS_S_

.visible .entry _Z15matmult_kernel1iiiPdS_S_(
	.param .u32 _Z15matmult_kernel1iiiPdS_S__param_0,
	.param .u32 _Z15matmult_kernel1iiiPdS_S__param_1,
	.param .u32 _Z15matmult_kernel1iiiPdS_S__param_2,
	.param .u64 .ptr .align 1 _Z15matmult_kernel1iiiPdS_S__param_3,
	.param .u64 .ptr .align 1 _Z15matmult_kernel1iiiPdS_S__param_4,
	.param .u64 .ptr .align 1 _Z15matmult_kernel1iiiPdS_S__param_5
)
{
	.reg .pred 	%p<20>;
	.reg .b32 	%r<73>;
	.reg .b64 	%rd<72>;
	.reg .b64 	%fd<61>;

	ld.param.u32 	%r35, [_Z15matmult_kernel1iiiPdS_S__param_0];
	ld.param.u32 	%r36, [_Z15matmult_kernel1iiiPdS_S__param_1];
	ld.param.u32 	%r37, [_Z15matmult_kernel1iiiPdS_S__param_2];
	ld.param.u64 	%rd13, [_Z15matmult_kernel1iiiPdS_S__param_3];
	ld.param.u64 	%rd14, [_Z15matmult_kernel1iiiPdS_S__param_4];
	ld.param.u64 	%rd15, [_Z15matmult_kernel1iiiPdS_S__param_5];
	cvta.to.global.u64 	%rd1, %rd15;
	cvta.to.global.u64 	%rd2, %rd14;
	min.s32 	%r38, %r35, %r36;
	setp.lt.s32 	%p1, %r38, 1;
	@%p1 bra 	$L__BB0_14;
	and.b32  	%r1, %r36, 7;
	add.s32 	%r2, %r1, -1;
	and.b32  	%r3, %r36, 3;
	and.b32  	%r4, %r36, 2147483640;
	and.b32  	%r5, %r36, 1;
	mov.b32 	%r62, 0;
$L__BB0_2:
	setp.lt.u32 	%p2, %r36, 8;
	mul.lo.s32 	%r7, %r62, %r36;
	mov.b32 	%r65, 0;
	@%p2 bra 	$L__BB0_5;
	mov.b32 	%r63, 0;
$L__BB0_4:
	.pragma "nounroll";
	add.s32 	%r42, %r63, %r7;
	mul.wide.u32 	%rd16, %r42, 8;
	add.s64 	%rd17, %rd1, %rd16;
	mov.b64 	%rd18, 0;
	st.global.u64 	[%rd17], %rd18;
	st.global.u64 	[%rd17+8], %rd18;
	st.global.u64 	[%rd17+16], %rd18;
	st.global.u64 	[%rd17+24], %rd18;
	st.global.u64 	[%rd17+32], %rd18;
	st.global.u64 	[%rd17+40], %rd18;
	st.global.u64 	[%rd17+48], %rd18;
	st.global.u64 	[%rd17+56], %rd18;
	add.s32 	%r63, %r63, 8;
	setp.eq.s32 	%p3, %r63, %r4;
	mov.u32 	%r65, %r4;
	@%p3 bra 	$L__BB0_5;
	bra.uni 	$L__BB0_4;
$L__BB0_5:
	setp.eq.s32 	%p4, %r1, 0;
	@%p4 bra 	$L__BB0_13;
	setp.lt.u32 	%p5, %r2, 3;
	@%p5 bra 	$L__BB0_8;
	add.s32 	%r43, %r65, %r7;
	mul.wide.u32 	%rd19, %r43, 8;
	add.s64 	%rd20, %rd1, %rd19;
	mov.b64 	%rd21, 0;
	st.global.u64 	[%rd20], %rd21;
	cvt.u64.u32 	%rd22, %r7;
	cvt.u64.u32 	%rd23, %r65;
	add.s64 	%rd24, %rd23, %rd22;
	shl.b64 	%rd25, %rd24, 3;
	add.s64 	%rd26, %rd1, %rd25;
	st.global.u64 	[%rd26+8], %rd21;
	st.global.u64 	[%rd26+16], %rd21;
	st.global.u64 	[%rd26+24], %rd21;
	add.s32 	%r65, %r65, 4;
$L__BB0_8:
	setp.eq.s32 	%p6, %r3, 0;
	@%p6 bra 	$L__BB0_13;
	setp.eq.s32 	%p7, %r3, 1;
	@%p7 bra 	$L__BB0_11;
	add.s32 	%r44, %r65, %r7;
	mul.wide.u32 	%rd27, %r44, 8;
	add.s64 	%rd28, %rd1, %rd27;
	mov.b64 	%rd29, 0;
	st.global.u64 	[%rd28], %rd29;
	cvt.u64.u32 	%rd30, %r7;
	cvt.u64.u32 	%rd31, %r65;
	add.s64 	%rd32, %rd31, %rd30;
	shl.b64 	%rd33, %rd32, 3;
	add.s64 	%rd34, %rd1, %rd33;
	st.global.u64 	[%rd34+8], %rd29;
	add.s32 	%r65, %r65, 2;
$L__BB0_11:
	setp.eq.s32 	%p8, %r5, 0;
	@%p8 bra 	$L__BB0_13;
	add.s32 	%r45, %r65, %r7;
	mul.wide.u32 	%rd35, %r45, 8;
	add.s64 	%rd36, %rd1, %rd35;
	mov.b64 	%rd37, 0;
	st.global.u64 	[%rd36], %rd37;
$L__BB0_13:
	add.s32 	%r62, %r62, 1;
	setp.ne.s32 	%p9, %r62, %r35;
	@%p9 bra 	$L__BB0_2;
$L__BB0_14:
	min.s32 	%r46, %r35, %r37;
	min.s32 	%r47, %r46, %r36;
	setp.lt.s32 	%p10, %r47, 1;
	@%p10 bra 	$L__BB0_30;
	and.b32  	%r16, %r36, 7;
	add.s32 	%r17, %r16, -1;
	and.b32  	%r18, %r36, 3;
	and.b32  	%r19, %r36, 2147483640;
	and.b32  	%r20, %r36, 1;
	neg.s32 	%r21, %r19;
	add.s64 	%rd3, %rd2, 32;
	cvta.to.global.u64 	%rd4, %rd13;
	mov.b32 	%r67, 0;
$L__BB0_16:
	mul.lo.s32 	%r23, %r67, %r37;
	mul.lo.s32 	%r50, %r67, %r36;
	cvt.u64.u32 	%rd5, %r50;
	mul.wide.u32 	%rd38, %r50, 8;
	add.s64 	%rd39, %rd1, %rd38;
	add.s64 	%rd6, %rd39, 32;
	mov.b32 	%r68, 0;
$L__BB0_17:
	setp.lt.u32 	%p11, %r36, 8;
	add.s32 	%r52, %r68, %r23;
	mul.wide.u32 	%rd40, %r52, 8;
	add.s64 	%rd7, %rd4, %rd40;
	mul.lo.s32 	%r25, %r68, %r36;
	mov.b32 	%r71, 0;
	@%p11 bra 	$L__BB0_20;
	mul.wide.u32 	%rd41, %r25, 8;
	add.s64 	%rd71, %rd3, %rd41;
	mov.u64 	%rd70, %rd6;
	mov.u32 	%r69, %r21;
$L__BB0_19:
	.pragma "nounroll";
	ld.global.f64 	%fd1, [%rd7];
	ld.global.f64 	%fd2, [%rd71+-32];
	ld.global.f64 	%fd3, [%rd70+-32];
	fma.rn.f64 	%fd4, %fd1, %fd2, %fd3;
	st.global.f64 	[%rd70+-32], %fd4;
	ld.global.f64 	%fd5, [%rd7];
	ld.global.f64 	%fd6, [%rd71+-24];
	ld.global.f64 	%fd7, [%rd70+-24];
	fma.rn.f64 	%fd8, %fd5, %fd6, %fd7;
	st.global.f64 	[%rd70+-24], %fd8;
	ld.global.f64 	%fd9, [%rd7];
	ld.global.f64 	%fd10, [%rd71+-16];
	ld.global.f64 	%fd11, [%rd70+-16];
	fma.rn.f64 	%fd12, %fd9, %fd10, %fd11;
	st.global.f64 	[%rd70+-16], %fd12;
	ld.global.f64 	%fd13, [%rd7];
	ld.global.f64 	%fd14, [%rd71+-8];
	ld.global.f64 	%fd15, [%rd70+-8];
	fma.rn.f64 	%fd16, %fd13, %fd14, %fd15;
	st.global.f64 	[%rd70+-8], %fd16;
	ld.global.f64 	%fd17, [%rd7];
	ld.global.f64 	%fd18, [%rd71];
	ld.global.f64 	%fd19, [%rd70];
	fma.rn.f64 	%fd20, %fd17, %fd18, %fd19;
	st.global.f64 	[%rd70], %fd20;
	ld.global.f64 	%fd21, [%rd7];
	ld.global.f64 	%fd22, [%rd71+8];
	ld.global.f64 	%fd23, [%rd70+8];
	fma.rn.f64 	%fd24, %fd21, %fd22, %fd23;
	st.global.f64 	[%rd70+8], %fd24;
	ld.global.f64 	%fd25, [%rd7];
	ld.global.f64 	%fd26, [%rd71+16];
	ld.global.f64 	%fd27, [%rd70+16];
	fma.rn.f64 	%fd28, %fd25, %fd26, %fd27;
	st.global.f64 	[%rd70+16], %fd28;
	ld.global.f64 	%fd29, [%rd7];
	ld.global.f64 	%fd30, [%rd71+24];
	ld.global.f64 	%fd31, [%rd70+24];
	fma.rn.f64 	%fd32, %fd29, %fd30, %fd31;
	st.global.f64 	[%rd70+24], %fd32;
	add.s32 	%r69, %r69, 8;
	add.s64 	%rd71, %rd71, 64;
	add.s64 	%rd70, %rd70, 64;
	setp.ne.s32 	%p12, %r69, 0;
	mov.u32 	%r71, %r19;
	@%p12 bra 	$L__BB0_19;
$L__BB0_20:
	setp.eq.s32 	%p13, %r16, 0;
	@%p13 bra 	$L__BB0_28;
	setp.lt.u32 	%p14, %r17, 3;
	@%p14 bra 	$L__BB0_23;
	cvt.u32.u64 	%r53, %rd5;
	ld.global.f64 	%fd33, [%rd7];
	add.s32 	%r54, %r71, %r25;
	mul.wide.u32 	%rd42, %r54, 8;
	add.s64 	%rd43, %rd2, %rd42;
	ld.global.f64 	%fd34, [%rd43];
	add.s32 	%r55, %r71, %r53;
	mul.wide.u32 	%rd44, %r55, 8;
	add.s64 	%rd45, %rd1, %rd44;
	ld.global.f64 	%fd35, [%rd45];
	fma.rn.f64 	%fd36, %fd33, %fd34, %fd35;
	st.global.f64 	[%rd45], %fd36;
	ld.global.f64 	%fd37, [%rd7];
	cvt.u64.u32 	%rd46, %r25;
	cvt.u64.u32 	%rd47, %r71;
	add.s64 	%rd48, %rd47, %rd46;
	shl.b64 	%rd49, %rd48, 3;
	add.s64 	%rd50, %rd2, %rd49;
	ld.global.f64 	%fd38, [%rd50+8];
	add.s64 	%rd51, %rd47, %rd5;
	shl.b64 	%rd52, %rd51, 3;
	add.s64 	%rd53, %rd1, %rd52;
	ld.global.f64 	%fd39, [%rd53+8];
	fma.rn.f64 	%fd40, %fd37, %fd38, %fd39;
	st.global.f64 	[%rd53+8], %fd40;
	ld.global.f64 	%fd41, [%rd7];
	ld.global.f64 	%fd42, [%rd50+16];
	ld.global.f64 	%fd43, [%rd53+16];
	fma.rn.f64 	%fd44, %fd41, %fd42, %fd43;
	st.global.f64 	[%rd53+16], %fd44;
	ld.global.f64 	%fd45, [%rd7];
	ld.global.f64 	%fd46, [%rd50+24];
	ld.global.f64 	%fd47, [%rd53+24];
	fma.rn.f64 	%fd48, %fd45, %fd46, %fd47;
	st.global.f64 	[%rd53+24], %fd48;
	add.s32 	%r71, %r71, 4;
$L__BB0_23:
	setp.eq.s32 	%p15, %r18, 0;
	@%p15 bra 	$L__BB0_28;
	setp.eq.s32 	%p16, %r18, 1;
	@%p16 bra 	$L__BB0_26;
	cvt.u32.u64 	%r56, %rd5;
	ld.global.f64 	%fd49, [%rd7];
	add.s32 	%r57, %r71, %r25;
	mul.wide.u32 	%rd54, %r57, 8;
	add.s64 	%rd55, %rd2, %rd54;
	ld.global.f64 	%fd50, [%rd55];
	add.s32 	%r58, %r71, %r56;
	mul.wide.u32 	%rd56, %r58, 8;
	add.s64 	%rd57, %rd1, %rd56;
	ld.global.f64 	%fd51, [%rd57];
	fma.rn.f64 	%fd52, %fd49, %fd50, %fd51;
	st.global.f64 	[%rd57], %fd52;
	ld.global.f64 	%fd53, [%rd7];
	cvt.u64.u32 	%rd58, %r25;
	cvt.u64.u32 	%rd59, %r71;
	add.s64 	%rd60, %rd59, %rd58;
	shl.b64 	%rd61, %rd60, 3;
	add.s64 	%rd62, %rd2, %rd61;
	ld.global.f64 	%fd54, [%rd62+8];
	add.s64 	%rd63, %rd59, %rd5;
	shl.b64 	%rd64, %rd63, 3;
	add.s64 	%rd65, %rd1, %rd64;
	ld.global.f64 	%fd55, [%rd65+8];
	fma.rn.f64 	%fd56, %fd53, %fd54, %fd55;
	st.global.f64 	[%rd65+8], %fd56;
	add.s32 	%r71, %r71, 2;
$L__BB0_26:
	setp.eq.s32 	%p17, %r20, 0;
	@%p17 bra 	$L__BB0_28;
	cvt.u32.u64 	%r59, %rd5;
	ld.global.f64 	%fd57, [%rd7];
	add.s32 	%r60, %r71, %r25;
	mul.wide.u32 	%rd66, %r60, 8;
	add.s64 	%rd67, %rd2, %rd66;
	ld.global.f64 	%fd58, [%rd67];
	add.s32 	%r61, %r71, %r59;
	mul.wide.u32 	%rd68, %r61, 8;
	add.s64 	%rd69, %rd1, %rd68;
	ld.global.f64 	%fd59, [%rd69];
	fma.rn.f64 	%fd60, %fd57, %fd58, %fd59;
	st.global.f64 	[%rd69], %fd60;
$L__BB0_28:
	add.s32 	%r68, %r68, 1;
	setp.ne.s32 	%p18, %r68, %r37;
	@%p18 bra 	$L__BB0_17;
	add.s32 	%r67, %r67, 1;
	setp.ne.s32 	%p19, %r67, %r35;
	@%p19 bra 	$L__BB0_16;
$L__BB0_30:
	ret;

}
	// .globl	_Z15matmult_kernel2iiiPdS_S_
.visible .entry _Z15matmult_kernel2iiiPdS_S_(
	.param .u32 _Z15matmult_kernel2iiiPdS_S__param_0,
	.param .u32 _Z15matmult_kernel2iiiPdS_S__param_1,
	.param .u32 _Z15matmult_kernel2iiiPdS_S__param_2,
	.param .u64 .ptr .align 1 _Z15matmult_kernel2iiiPdS_S__param_3,
	.param .u64 .ptr .align 1 _Z15matmult_kernel2iiiPdS_S__param_4,
	.param .u64 .ptr .align 1 _Z15matmult_kernel2iiiPdS_S__param_5
)
{
	.reg .pred 	%p<13>;
	.reg .b32 	%r<46>;
	.reg .b64 	%rd<41>;
	.reg .b64 	%fd<56>;

	ld.param.u32 	%r22, [_Z15matmult_kernel2iiiPdS_S__param_0];
	ld.param.u32 	%r23, [_Z15matmult_kernel2iiiPdS_S__param_1];
	ld.param.u32 	%r21, [_Z15matmult_kernel2iiiPdS_S__param_2];
	ld.param.u64 	%rd6, [_Z15matmult_kernel2iiiPdS_S__param_3];
	ld.param.u64 	%rd7, [_Z15matmult_kernel2iiiPdS_S__param_4];
	ld.param.u64 	%rd5, [_Z15matmult_kernel2iiiPdS_S__param_5];
	cvta.to.global.u64 	%rd1, %rd7;
	cvta.to.global.u64 	%rd2, %rd6;
	mov.u32 	%r24, %ctaid.x;
	mov.u32 	%r25, %ntid.x;
	mov.u32 	%r26, %tid.x;
	mad.lo.s32 	%r1, %r24, %r25, %r26;
	mov.u32 	%r27, %ctaid.y;
	mov.u32 	%r28, %ntid.y;
	mov.u32 	%r29, %tid.y;
	mad.lo.s32 	%r30, %r27, %r28, %r29;
	setp.ge.s32 	%p1, %r1, %r22;
	setp.ge.s32 	%p2, %r30, %r23;
	or.pred  	%p3, %p1, %p2;
	@%p3 bra 	$L__BB1_13;
	cvta.to.global.u64 	%rd8, %rd5;
	mad.lo.s32 	%r31, %r23, %r1, %r30;
	mul.wide.s32 	%rd9, %r31, 8;
	add.s64 	%rd3, %rd8, %rd9;
	mov.b64 	%rd10, 0;
	st.global.u64 	[%rd3], %rd10;
	setp.lt.s32 	%p4, %r21, 1;
	@%p4 bra 	$L__BB1_13;
	mul.lo.s32 	%r3, %r21, %r1;
	and.b32  	%r4, %r21, 7;
	setp.lt.u32 	%p5, %r21, 8;
	mov.b32 	%r44, 0;
	mov.f64 	%fd53, 0d0000000000000000;
	@%p5 bra 	$L__BB1_5;
	and.b32  	%r44, %r21, 2147483640;
	neg.s32 	%r42, %r44;
	shl.b32 	%r7, %r23, 3;
	add.s64 	%rd4, %rd2, 32;
	mov.f64 	%fd53, 0d0000000000000000;
	mul.wide.s32 	%rd15, %r23, 8;
	mov.u32 	%r40, %r3;
	mov.u32 	%r41, %r30;
$L__BB1_4:
	.pragma "nounroll";
	mul.wide.s32 	%rd11, %r40, 8;
	add.s64 	%rd12, %rd4, %rd11;
	ld.global.f64 	%fd10, [%rd12+-32];
	mul.wide.s32 	%rd13, %r41, 8;
	add.s64 	%rd14, %rd1, %rd13;
	ld.global.f64 	%fd11, [%rd14];
	fma.rn.f64 	%fd12, %fd10, %fd11, %fd53;
	st.global.f64 	[%rd3], %fd12;
	ld.global.f64 	%fd13, [%rd12+-24];
	add.s64 	%rd16, %rd14, %rd15;
	ld.global.f64 	%fd14, [%rd16];
	fma.rn.f64 	%fd15, %fd13, %fd14, %fd12;
	st.global.f64 	[%rd3], %fd15;
	ld.global.f64 	%fd16, [%rd12+-16];
	add.s64 	%rd17, %rd16, %rd15;
	ld.global.f64 	%fd17, [%rd17];
	fma.rn.f64 	%fd18, %fd16, %fd17, %fd15;
	st.global.f64 	[%rd3], %fd18;
	ld.global.f64 	%fd19, [%rd12+-8];
	add.s64 	%rd18, %rd17, %rd15;
	ld.global.f64 	%fd20, [%rd18];
	fma.rn.f64 	%fd21, %fd19, %fd20, %fd18;
	st.global.f64 	[%rd3], %fd21;
	ld.global.f64 	%fd22, [%rd12];
	add.s64 	%rd19, %rd18, %rd15;
	ld.global.f64 	%fd23, [%rd19];
	fma.rn.f64 	%fd24, %fd22, %fd23, %fd21;
	st.global.f64 	[%rd3], %fd24;
	ld.global.f64 	%fd25, [%rd12+8];
	add.s64 	%rd20, %rd19, %rd15;
	ld.global.f64 	%fd26, [%rd20];
	fma.rn.f64 	%fd27, %fd25, %fd26, %fd24;
	st.global.f64 	[%rd3], %fd27;
	ld.global.f64 	%fd28, [%rd12+16];
	add.s64 	%rd21, %rd20, %rd15;
	ld.global.f64 	%fd29, [%rd21];
	fma.rn.f64 	%fd30, %fd28, %fd29, %fd27;
	st.global.f64 	[%rd3], %fd30;
	ld.global.f64 	%fd31, [%rd12+24];
	add.s64 	%rd22, %rd21, %rd15;
	ld.global.f64 	%fd32, [%rd22];
	fma.rn.f64 	%fd53, %fd31, %fd32, %fd30;
	st.global.f64 	[%rd3], %fd53;
	add.s32 	%r42, %r42, 8;
	add.s32 	%r41, %r41, %r7;
	add.s32 	%r40, %r40, 8;
	setp.ne.s32 	%p6, %r42, 0;
	@%p6 bra 	$L__BB1_4;
$L__BB1_5:
	setp.eq.s32 	%p7, %r4, 0;
	@%p7 bra 	$L__BB1_13;
	and.b32  	%r15, %r21, 3;
	setp.lt.u32 	%p8, %r4, 4;
	@%p8 bra 	$L__BB1_8;
	add.s32 	%r33, %r44, %r3;
	mul.wide.s32 	%rd23, %r33, 8;
	add.s64 	%rd24, %rd2, %rd23;
	ld.global.f64 	%fd33, [%rd24];
	mad.lo.s32 	%r34, %r44, %r23, %r30;
	mul.wide.s32 	%rd25, %r34, 8;
	add.s64 	%rd26, %rd1, %rd25;
	ld.global.f64 	%fd34, [%rd26];
	fma.rn.f64 	%fd35, %fd33, %fd34, %fd53;
	st.global.f64 	[%rd3], %fd35;
	ld.global.f64 	%fd36, [%rd24+8];
	mul.wide.s32 	%rd27, %r23, 8;
	add.s64 	%rd28, %rd26, %rd27;
	ld.global.f64 	%fd37, [%rd28];
	fma.rn.f64 	%fd38, %fd36, %fd37, %fd35;
	st.global.f64 	[%rd3], %fd38;
	ld.global.f64 	%fd39, [%rd24+16];
	add.s64 	%rd29, %rd28, %rd27;
	ld.global.f64 	%fd40, [%rd29];
	fma.rn.f64 	%fd41, %fd39, %fd40, %fd38;
	st.global.f64 	[%rd3], %fd41;
	ld.global.f64 	%fd42, [%rd24+24];
	add.s64 	%rd30, %rd29, %rd27;
	ld.global.f64 	%fd43, [%rd30];
	fma.rn.f64 	%fd53, %fd42, %fd43, %fd41;
	st.global.f64 	[%rd3], %fd53;
	add.s32 	%r44, %r44, 4;
$L__BB1_8:
	setp.eq.s32 	%p9, %r15, 0;
	@%p9 bra 	$L__BB1_13;
	setp.eq.s32 	%p10, %r15, 1;
	@%p10 bra 	$L__BB1_11;
	add.s32 	%r35, %r44, %r3;
	mul.wide.s32 	%rd31, %r35, 8;
	add.s64 	%rd32, %rd2, %rd31;
	ld.global.f64 	%fd44, [%rd32];
	mad.lo.s32 	%r36, %r44, %r23, %r30;
	mul.wide.s32 	%rd33, %r36, 8;
	add.s64 	%rd34, %rd1, %rd33;
	ld.global.f64 	%fd45, [%rd34];
	fma.rn.f64 	%fd46, %fd44, %fd45, %fd53;
	st.global.f64 	[%rd3], %fd46;
	ld.global.f64 	%fd47, [%rd32+8];
	mul.wide.s32 	%rd35, %r23, 8;
	add.s64 	%rd36, %rd34, %rd35;
	ld.global.f64 	%fd48, [%rd36];
	fma.rn.f64 	%fd53, %fd47, %fd48, %fd46;
	st.global.f64 	[%rd3], %fd53;
	add.s32 	%r44, %r44, 2;
$L__BB1_11:
	and.b32  	%r37, %r21, 1;
	setp.eq.b32 	%p11, %r37, 1;
	not.pred 	%p12, %p11;
	@%p12 bra 	$L__BB1_13;
	add.s32 	%r38, %r44, %r3;
	mul.wide.s32 	%rd37, %r38, 8;
	add.s64 	%rd38, %rd2, %rd37;
	ld.global.f64 	%fd49, [%rd38];
	mad.lo.s32 	%r39, %r44, %r23, %r30;
	mul.wide.s32 	%rd39, %r39, 8;
	add.s64 	%rd40, %rd1, %rd39;
	ld.global.f64 	%fd50, [%rd40];
	fma.rn.f64 	%fd51, %fd49, %fd50, %fd53;
	st.global.f64 	[%rd3], %fd51;
$L__BB1_13:
	ret;

}
	// .globl	_Z15matmult_kernel3iiiPdS_S_
.visible .entry _Z15matmult_kernel3iiiPdS_S_(
	.param .u32 _Z15matmult_kernel3iiiPdS_S__param_0,
	.param .u32 _Z15matmult_kernel3iiiPdS_S__param_1,
	.param .u32 _Z15matmult_kernel3iiiPdS_S__param_2,
	.param .u64 .ptr .align 1 _Z15matmult_kernel3iiiPdS_S__param_3,
	.param .u64 .ptr .align 1 _Z15matmult_kernel3iiiPdS_S__param_4,
	.param .u64 .ptr .align 1 _Z15matmult_kernel3iiiPdS_S__param_5
)
{
	.reg .pred 	%p<13>;
	.reg .b32 	%r<48>;
	.reg .b64 	%rd<45>;
	.reg .b64 	%fd<109>;

	ld.param.u32 	%r21, [_Z15matmult_kernel3iiiPdS_S__param_0];
	ld.param.u32 	%r22, [_Z15matmult_kernel3iiiPdS_S__param_1];
	ld.param.u32 	%r20, [_Z15matmult_kernel3iiiPdS_S__param_2];
	ld.param.u64 	%rd6, [_Z15matmult_kernel3iiiPdS_S__param_4];
	ld.param.u64 	%rd5, [_Z15matmult_kernel3iiiPdS_S__param_5];
	cvta.to.global.u64 	%rd1, %rd6;
	mov.u32 	%r23, %ctaid.x;
	mov.u32 	%r24, %ntid.x;
	mov.u32 	%r25, %tid.x;
	mad.lo.s32 	%r1, %r23, %r24, %r25;
	mov.u32 	%r26, %ctaid.y;
	mov.u32 	%r27, %ntid.y;
	mov.u32 	%r28, %tid.y;
	mad.lo.s32 	%r29, %r26, %r27, %r28;
	shl.b32 	%r2, %r29, 1;
	setp.ge.s32 	%p1, %r1, %r21;
	setp.ge.s32 	%p2, %r2, %r22;
	or.pred  	%p3, %p1, %p2;
	@%p3 bra 	$L__BB2_13;
	cvta.to.global.u64 	%rd7, %rd5;
	mad.lo.s32 	%r31, %r22, %r1, %r2;
	mul.wide.s32 	%rd8, %r31, 8;
	add.s64 	%rd2, %rd7, %rd8;
	mov.b64 	%rd9, 0;
	st.global.u64 	[%rd2], %rd9;
	st.global.u64 	[%rd2+8], %rd9;
	setp.lt.s32 	%p4, %r20, 1;
	@%p4 bra 	$L__BB2_13;
	mul.lo.s32 	%r3, %r20, %r1;
	setp.lt.u32 	%p5, %r20, 8;
	mov.b32 	%r46, 0;
	mov.f64 	%fd103, 0d0000000000000000;
	mov.f64 	%fd104, %fd103;
	@%p5 bra 	$L__BB2_5;
	and.b32  	%r46, %r20, 2147483640;
	neg.s32 	%r44, %r46;
	mov.f64 	%fd103, 0d0000000000000000;
	mul.wide.s32 	%rd15, %r22, 8;
	shl.b32 	%r34, %r22, 3;
	mov.u32 	%r42, %r3;
	mov.u32 	%r43, %r2;
$L__BB2_4:
	.pragma "nounroll";
	ld.param.u64 	%rd42, [_Z15matmult_kernel3iiiPdS_S__param_3];
	mul.wide.s32 	%rd10, %r42, 8;
	cvta.to.global.u64 	%rd11, %rd42;
	add.s64 	%rd12, %rd11, %rd10;
	ld.global.f64 	%fd17, [%rd12];
	mul.wide.s32 	%rd13, %r43, 8;
	add.s64 	%rd14, %rd1, %rd13;
	ld.global.f64 	%fd18, [%rd14];
	fma.rn.f64 	%fd19, %fd17, %fd18, %fd104;
	st.global.f64 	[%rd2], %fd19;
	ld.global.f64 	%fd20, [%rd12];
	ld.global.f64 	%fd21, [%rd14+8];
	fma.rn.f64 	%fd22, %fd20, %fd21, %fd103;
	st.global.f64 	[%rd2+8], %fd22;
	ld.global.f64 	%fd23, [%rd12+8];
	add.s64 	%rd16, %rd14, %rd15;
	ld.global.f64 	%fd24, [%rd16];
	fma.rn.f64 	%fd25, %fd23, %fd24, %fd19;
	st.global.f64 	[%rd2], %fd25;
	ld.global.f64 	%fd26, [%rd12+8];
	ld.global.f64 	%fd27, [%rd16+8];
	fma.rn.f64 	%fd28, %fd26, %fd27, %fd22;
	st.global.f64 	[%rd2+8], %fd28;
	ld.global.f64 	%fd29, [%rd12+16];
	add.s64 	%rd17, %rd16, %rd15;
	ld.global.f64 	%fd30, [%rd17];
	fma.rn.f64 	%fd31, %fd29, %fd30, %fd25;
	st.global.f64 	[%rd2], %fd31;
	ld.global.f64 	%fd32, [%rd12+16];
	ld.global.f64 	%fd33, [%rd17+8];
	fma.rn.f64 	%fd34, %fd32, %fd33, %fd28;
	st.global.f64 	[%rd2+8], %fd34;
	ld.global.f64 	%fd35, [%rd12+24];
	add.s64 	%rd18, %rd17, %rd15;
	ld.global.f64 	%fd36, [%rd18];
	fma.rn.f64 	%fd37, %fd35, %fd36, %fd31;
	st.global.f64 	[%rd2], %fd37;
	ld.global.f64 	%fd38, [%rd12+24];
	ld.global.f64 	%fd39, [%rd18+8];
	fma.rn.f64 	%fd40, %fd38, %fd39, %fd34;
	st.global.f64 	[%rd2+8], %fd40;
	ld.global.f64 	%fd41, [%rd12+32];
	add.s64 	%rd19, %rd18, %rd15;
	ld.global.f64 	%fd42, [%rd19];
	fma.rn.f64 	%fd43, %fd41, %fd42, %fd37;
	st.global.f64 	[%rd2], %fd43;
	ld.global.f64 	%fd44, [%rd12+32];
	ld.global.f64 	%fd45, [%rd19+8];
	fma.rn.f64 	%fd46, %fd44, %fd45, %fd40;
	st.global.f64 	[%rd2+8], %fd46;
	ld.global.f64 	%fd47, [%rd12+40];
	add.s64 	%rd20, %rd19, %rd15;
	ld.global.f64 	%fd48, [%rd20];
	fma.rn.f64 	%fd49, %fd47, %fd48, %fd43;
	st.global.f64 	[%rd2], %fd49;
	ld.global.f64 	%fd50, [%rd12+40];
	ld.global.f64 	%fd51, [%rd20+8];
	fma.rn.f64 	%fd52, %fd50, %fd51, %fd46;
	st.global.f64 	[%rd2+8], %fd52;
	ld.global.f64 	%fd53, [%rd12+48];
	add.s64 	%rd21, %rd20, %rd15;
	ld.global.f64 	%fd54, [%rd21];
	fma.rn.f64 	%fd55, %fd53, %fd54, %fd49;
	st.global.f64 	[%rd2], %fd55;
	ld.global.f64 	%fd56, [%rd12+48];
	ld.global.f64 	%fd57, [%rd21+8];
	fma.rn.f64 	%fd58, %fd56, %fd57, %fd52;
	st.global.f64 	[%rd2+8], %fd58;
	ld.global.f64 	%fd59, [%rd12+56];
	add.s64 	%rd22, %rd21, %rd15;
	ld.global.f64 	%fd60, [%rd22];
	fma.rn.f64 	%fd104, %fd59, %fd60, %fd55;
	st.global.f64 	[%rd2], %fd104;
	ld.global.f64 	%fd61, [%rd12+56];
	ld.global.f64 	%fd62, [%rd22+8];
	fma.rn.f64 	%fd103, %fd61, %fd62, %fd58;
	st.global.f64 	[%rd2+8], %fd103;
	add.s32 	%r44, %r44, 8;
	add.s32 	%r43, %r43, %r34;
	add.s32 	%r42, %r42, 8;
	setp.ne.s32 	%p6, %r44, 0;
	@%p6 bra 	$L__BB2_4;
$L__BB2_5:
	and.b32  	%r13, %r20, 7;
	setp.eq.s32 	%p7, %r13, 0;
	@%p7 bra 	$L__BB2_13;
	and.b32  	%r14, %r20, 3;
	setp.lt.u32 	%p8, %r13, 4;
	@%p8 bra 	$L__BB2_8;
	ld.param.u64 	%rd43, [_Z15matmult_kernel3iiiPdS_S__param_3];
	add.s32 	%r35, %r46, %r3;
	cvta.to.global.u64 	%rd23, %rd43;
	mul.wide.s32 	%rd24, %r35, 8;
	add.s64 	%rd25, %rd23, %rd24;
	ld.global.f64 	%fd63, [%rd25];
	mad.lo.s32 	%r36, %r46, %r22, %r2;
	mul.wide.s32 	%rd26, %r36, 8;
	add.s64 	%rd27, %rd1, %rd26;
	ld.global.f64 	%fd64, [%rd27];
	fma.rn.f64 	%fd65, %fd63, %fd64, %fd104;
	st.global.f64 	[%rd2], %fd65;
	ld.global.f64 	%fd66, [%rd25];
	ld.global.f64 	%fd67, [%rd27+8];
	fma.rn.f64 	%fd68, %fd66, %fd67, %fd103;
	st.global.f64 	[%rd2+8], %fd68;
	ld.global.f64 	%fd69, [%rd25+8];
	mul.wide.s32 	%rd28, %r22, 8;
	add.s64 	%rd29, %rd27, %rd28;
	ld.global.f64 	%fd70, [%rd29];
	fma.rn.f64 	%fd71, %fd69, %fd70, %fd65;
	st.global.f64 	[%rd2], %fd71;
	ld.global.f64 	%fd72, [%rd25+8];
	ld.global.f64 	%fd73, [%rd29+8];
	fma.rn.f64 	%fd74, %fd72, %fd73, %fd68;
	st.global.f64 	[%rd2+8], %fd74;
	ld.global.f64 	%fd75, [%rd25+16];
	add.s64 	%rd30, %rd29, %rd28;
	ld.global.f64 	%fd76, [%rd30];
	fma.rn.f64 	%fd77, %fd75, %fd76, %fd71;
	st.global.f64 	[%rd2], %fd77;
	ld.global.f64 	%fd78, [%rd25+16];
	ld.global.f64 	%fd79, [%rd30+8];
	fma.rn.f64 	%fd80, %fd78, %fd79, %fd74;
	st.global.f64 	[%rd2+8], %fd80;
	ld.global.f64 	%fd81, [%rd25+24];
	add.s64 	%rd31, %rd30, %rd28;
	ld.global.f64 	%fd82, [%rd31];
	fma.rn.f64 	%fd104, %fd81, %fd82, %fd77;
	st.global.f64 	[%rd2], %fd104;
	ld.global.f64 	%fd83, [%rd25+24];
	ld.global.f64 	%fd84, [%rd31+8];
	fma.rn.f64 	%fd103, %fd83, %fd84, %fd80;
	st.global.f64 	[%rd2+8], %fd103;
	add.s32 	%r46, %r46, 4;
$L__BB2_8:
	setp.eq.s32 	%p9, %r14, 0;
	@%p9 bra 	$L__BB2_13;
	ld.param.u64 	%rd44, [_Z15matmult_kernel3iiiPdS_S__param_3];
	cvta.to.global.u64 	%rd3, %rd44;
	setp.eq.s32 	%p10, %r14, 1;
	@%p10 bra 	$L__BB2_11;
	add.s32 	%r37, %r46, %r3;
	mul.wide.s32 	%rd32, %r37, 8;
	add.s64 	%rd33, %rd3, %rd32;
	ld.global.f64 	%fd85, [%rd33];
	mad.lo.s32 	%r38, %r46, %r22, %r2;
	mul.wide.s32 	%rd34, %r38, 8;
	add.s64 	%rd35, %rd1, %rd34;
	ld.global.f64 	%fd86, [%rd35];
	fma.rn.f64 	%fd87, %fd85, %fd86, %fd104;
	st.global.f64 	[%rd2], %fd87;
	ld.global.f64 	%fd88, [%rd33];
	ld.global.f64 	%fd89, [%rd35+8];
	fma.rn.f64 	%fd90, %fd88, %fd89, %fd103;
	st.global.f64 	[%rd2+8], %fd90;
	ld.global.f64 	%fd91, [%rd33+8];
	mul.wide.s32 	%rd36, %r22, 8;
	add.s64 	%rd37, %rd35, %rd36;
	ld.global.f64 	%fd92, [%rd37];
	fma.rn.f64 	%fd104, %fd91, %fd92, %fd87;
	st.global.f64 	[%rd2], %fd104;
	ld.global.f64 	%fd93, [%rd33+8];
	ld.global.f64 	%fd94, [%rd37+8];
	fma.rn.f64 	%fd103, %fd93, %fd94, %fd90;
	st.global.f64 	[%rd2+8], %fd103;
	add.s32 	%r46, %r46, 2;
$L__BB2_11:
	and.b32  	%r39, %r20, 1;
	setp.eq.b32 	%p11, %r39, 1;
	not.pred 	%p12, %p11;
	@%p12 bra 	$L__BB2_13;
	add.s32 	%r40, %r46, %r3;
	mul.wide.s32 	%rd38, %r40, 8;
	add.s64 	%rd39, %rd3, %rd38;
	ld.global.f64 	%fd95, [%rd39];
	mad.lo.s32 	%r41, %r46, %r22, %r2;
	mul.wide.s32 	%rd40, %r41, 8;
	add.s64 	%rd41, %rd1, %rd40;
	ld.global.f64 	%fd96, [%rd41];
	fma.rn.f64 	%fd97, %fd95, %fd96, %fd104;
	st.global.f64 	[%rd2], %fd97;
	ld.global.f64 	%fd98, [%rd39];
	ld.global.f64 	%fd99, [%rd41+8];
	fma.rn.f64 	%fd100, %fd98, %fd99, %fd103;
	st.global.f64 	[%rd2+8], %fd100;
$L__BB2_13:
	ret;

}


// ===== COMPILED SASS (sm_100) =====

	.target	sm_100

	.elftype	@"ET_EXEC"


//--------------------- .note.nv.tkinfo           --------------------------
	.section	.note.nv.tkinfo,"",@"SHT_NOTE"
	.sectionflags	@"SHF_NOTE_NV_TKINFO"
	.tkinfo
        /*0018*/ 	.word	0x00000002
        /*0030*/ 	.string	""
        /*0030*/ 	.string	"ptxas"
        /*0030*/ 	.string	"Cuda compilation tools, release 13.0, V13.0.88"
        /*0030*/ 	.string	"Build cuda_13.0.r13.0/compiler.36424714_0"
        /*0030*/ 	.string	"-arch sm_100 -m 64 "



//--------------------- .note.nv.cuinfo           --------------------------
	.section	.note.nv.cuinfo,"",@"SHT_NOTE"
	.sectionflags	@"SHF_NOTE_NV_CUINFO"
        /*0018*/ 	.short	0x0002
        /*001a*/ 	.short	0x0064
        /*001c*/ 	.short	0x0082
	.zero		2


//--------------------- .nv.info                  --------------------------
	.section	.nv.info,"",@"SHT_CUDA_INFO"
	.align	4


	//----- nvinfo : EIATTR_REGCOUNT
	.align		4
        /*0000*/ 	.byte	0x04, 0x2f
        /*0002*/ 	.short	(.L_1 - .L_0)
	.align		4
.L_0:
        /*0004*/ 	.word	index@(_Z15matmult_kernel1iiiPdS_S_)
        /*0008*/ 	.word	0x0000001c


	//----- nvinfo : EIATTR_FRAME_SIZE
	.align		4
.L_1:
        /*000c*/ 	.byte	0x04, 0x11
        /*000e*/ 	.short	(.L_3 - .L_2)
	.align		4
.L_2:
        /*0010*/ 	.word	index@(_Z15matmult_kernel1iiiPdS_S_)
        /*0014*/ 	.word	0x00000000


	//----- nvinfo : EIATTR_REGCOUNT
	.align		4
.L_3:
        /*0018*/ 	.byte	0x04, 0x2f
        /*001a*/ 	.short	(.L_5 - .L_4)
	.align		4
.L_4:
        /*001c*/ 	.word	index@(_Z15matmult_kernel2iiiPdS_S_)
        /*0020*/ 	.word	0x0000001e


	//----- nvinfo : EIATTR_FRAME_SIZE
	.align		4
.L_5:
        /*0024*/ 	.byte	0x04, 0x11
        /*0026*/ 	.short	(.L_7 - .L_6)
	.align		4
.L_6:
        /*0028*/ 	.word	index@(_Z15matmult_kernel2iiiPdS_S_)
        /*002c*/ 	.word	0x00000000


	//----- nvinfo : EIATTR_REGCOUNT
	.align		4
.L_7:
        /*0030*/ 	.byte	0x04, 0x2f
        /*0032*/ 	.short	(.L_9 - .L_8)
	.align		4
.L_8:
        /*0034*/ 	.word	index@(_Z15matmult_kernel3iiiPdS_S_)
        /*0038*/ 	.word	0x0000001e


	//----- nvinfo : EIATTR_FRAME_SIZE
	.align		4
.L_9:
        /*003c*/ 	.byte	0x04, 0x11
        /*003e*/ 	.short	(.L_11 - .L_10)
	.align		4
.L_10:
        /*0040*/ 	.word	index@(_Z15matmult_kernel3iiiPdS_S_)
        /*0044*/ 	.word	0x00000000


	//----- nvinfo : EIATTR_MIN_STACK_SIZE
	.align		4
.L_11:
        /*0048*/ 	.byte	0x04, 0x12
        /*004a*/ 	.short	(.L_13 - .L_12)
	.align		4
.L_12:
        /*004c*/ 	.word	index@(_Z15matmult_kernel3iiiPdS_S_)
        /*0050*/ 	.word	0x00000000


	//----- nvinfo : EIATTR_MIN_STACK_SIZE
	.align		4
.L_13:
        /*0054*/ 	.byte	0x04, 0x12
        /*0056*/ 	.short	(.L_15 - .L_14)
	.align		4
.L_14:
        /*0058*/ 	.word	index@(_Z15matmult_kernel2iiiPdS_S_)
        /*005c*/ 	.word	0x00000000


	//----- nvinfo : EIATTR_MIN_STACK_SIZE
	.align		4
.L_15:
        /*0060*/ 	.byte	0x04, 0x12
        /*0062*/ 	.short	(.L_17 - .L_16)
	.align		4
.L_16:
        /*0064*/ 	.word	index@(_Z15matmult_kernel1iiiPdS_S_)
        /*0068*/ 	.word	0x00000000
.L_17:


//--------------------- .nv.compat                --------------------------
	.section	.nv.compat,"",@"SHT_CUDA_COMPAT_INFO"
	.align	4
        /*0000*/ 	.byte	0x02, 0x09, 0x00, 0x00, 0x02, 0x02, 0x01, 0x00, 0x02, 0x05, 0x05, 0x00, 0x03, 0x07, 0x01, 0x01
        /*0010*/ 	.byte	0x02, 0x03, 0x00, 0x00, 0x02, 0x06, 0x01, 0x00, 0x04, 0x0b, 0x08, 0x00, 0x01, 0x00, 0x00, 0x00
        /*0020*/ 	.byte	0x00, 0x00, 0x00, 0x00


//--------------------- .nv.info._Z15matmult_kernel3iiiPdS_S_ --------------------------
	.section	.nv.info._Z15matmult_kernel3iiiPdS_S_,"",@"SHT_CUDA_INFO"
	.sectionflags	@""
	.align	4


	//----- nvinfo : EIATTR_CUDA_API_VERSION
	.align		4
        /*0000*/ 	.byte	0x04, 0x37
        /*0002*/ 	.short	(.L_19 - .L_18)
.L_18:
        /*0004*/ 	.word	0x00000082


	//----- nvinfo : EIATTR_KPARAM_INFO
	.align		4
.L_19:
        /*0008*/ 	.byte	0x04, 0x17
        /*000a*/ 	.short	(.L_21 - .L_20)
.L_20:
        /*000c*/ 	.word	0x00000000
        /*0010*/ 	.short	0x0005
        /*0012*/ 	.short	0x0020
        /*0014*/ 	.byte	0x00, 0xf5, 0x21, 0x00


	//----- nvinfo : EIATTR_KPARAM_INFO
	.align		4
.L_21:
        /*0018*/ 	.byte	0x04, 0x17
        /*001a*/ 	.short	(.L_23 - .L_22)
.L_22:
        /*001c*/ 	.word	0x00000000
        /*0020*/ 	.short	0x0004
        /*0022*/ 	.short	0x0018
        /*0024*/ 	.byte	0x00, 0xf5, 0x21, 0x00


	//----- nvinfo : EIATTR_KPARAM_INFO
	.align		4
.L_23:
        /*0028*/ 	.byte	0x04, 0x17
        /*002a*/ 	.short	(.L_25 - .L_24)
.L_24:
        /*002c*/ 	.word	0x00000000
        /*0030*/ 	.short	0x0003
        /*0032*/ 	.short	0x0010
        /*0034*/ 	.byte	0x00, 0xf5, 0x21, 0x00


	//----- nvinfo : EIATTR_KPARAM_INFO
	.align		4
.L_25:
        /*0038*/ 	.byte	0x04, 0x17
        /*003a*/ 	.short	(.L_27 - .L_26)
.L_26:
        /*003c*/ 	.word	0x00000000
        /*0040*/ 	.short	0x0002
        /*0042*/ 	.short	0x0008
        /*0044*/ 	.byte	0x00, 0xf0, 0x11, 0x00


	//----- nvinfo : EIATTR_KPARAM_INFO
	.align		4
.L_27:
        /*0048*/ 	.byte	0x04, 0x17
        /*004a*/ 	.short	(.L_29 - .L_28)
.L_28:
        /*004c*/ 	.word	0x00000000
        /*0050*/ 	.short	0x0001
        /*0052*/ 	.short	0x0004
        /*0054*/ 	.byte	0x00, 0xf0, 0x11, 0x00


	//----- nvinfo : EIATTR_KPARAM_INFO
	.align		4
.L_29:
        /*0058*/ 	.byte	0x04, 0x17
        /*005a*/ 	.short	(.L_31 - .L_30)
.L_30:
        /*005c*/ 	.word	0x00000000
        /*0060*/ 	.short	0x0000
        /*0062*/ 	.short	0x0000
        /*0064*/ 	.byte	0x00, 0xf0, 0x11, 0x00


	//----- nvinfo : EIATTR_SPARSE_MMA_MASK
	.align		4
.L_31:
        /*0068*/ 	.byte	0x03, 0x50
        /*006a*/ 	.short	0x0000


	//----- nvinfo : EIATTR_MAXREG_COUNT
	.align		4
        /*006c*/ 	.byte	0x03, 0x1b
        /*006e*/ 	.short	0x00ff


	//----- nvinfo : EIATTR_MERCURY_ISA_VERSION
	.align		4
        /*0070*/ 	.byte	0x03, 0x5f
        /*0072*/ 	.short	0x0101


	//----- nvinfo : EIATTR_VRC_CTA_INIT_COUNT
	.align		4
        /*0074*/ 	.byte	0x02, 0x4a
	.zero		1
	.zero		1


	//----- nvinfo : EIATTR_EXIT_INSTR_OFFSETS
	.align		4
        /*0078*/ 	.byte	0x04, 0x1c
        /*007a*/ 	.short	(.L_33 - .L_32)


	//   ....[0]....
.L_32:
        /*007c*/ 	.word	0x000000d0


	//   ....[1]....
        /*0080*/ 	.word	0x00000160


	//   ....[2]....
        /*0084*/ 	.word	0x00000730


	//   ....[3]....
        /*0088*/ 	.word	0x00000a20


	//   ....[4]....
        /*008c*/ 	.word	0x00000bf0


	//   ....[5]....
        /*0090*/ 	.word	0x00000ce0


	//----- nvinfo : EIATTR_CBANK_PARAM_SIZE
	.align		4
.L_33:
        /*0094*/ 	.byte	0x03, 0x19
        /*0096*/ 	.short	0x0028


	//----- nvinfo : EIATTR_PARAM_CBANK
	.align		4
        /*0098*/ 	.byte	0x04, 0x0a
        /*009a*/ 	.short	(.L_35 - .L_34)
	.align		4
.L_34:
        /*009c*/ 	.word	index@(.nv.constant0._Z15matmult_kernel3iiiPdS_S_)
        /*00a0*/ 	.short	0x0380
        /*00a2*/ 	.short	0x0028


	//----- nvinfo : EIATTR_SW_WAR
	.align		4
.L_35:
        /*00a4*/ 	.byte	0x04, 0x36
        /*00a6*/ 	.short	(.L_37 - .L_36)
.L_36:
        /*00a8*/ 	.word	0x00000008
.L_37:


//--------------------- .nv.info._Z15matmult_kernel2iiiPdS_S_ --------------------------
	.section	.nv.info._Z15matmult_kernel2iiiPdS_S_,"",@"SHT_CUDA_INFO"
	.sectionflags	@""
	.align	4


	//----- nvinfo : EIATTR_CUDA_API_VERSION
	.align		4
        /*0000*/ 	.byte	0x04, 0x37
        /*0002*/ 	.short	(.L_39 - .L_38)
.L_38:
        /*0004*/ 	.word	0x00000082


	//----- nvinfo : EIATTR_KPARAM_INFO
	.align		4
.L_39:
        /*0008*/ 	.byte	0x04, 0x17
        /*000a*/ 	.short	(.L_41 - .L_40)
.L_40:
        /*000c*/ 	.word	0x00000000
        /*0010*/ 	.short	0x0005
        /*0012*/ 	.short	0x0020
        /*0014*/ 	.byte	0x00, 0xf5, 0x21, 0x00


	//----- nvinfo : EIATTR_KPARAM_INFO
	.align		4
.L_41:
        /*0018*/ 	.byte	0x04, 0x17
        /*001a*/ 	.short	(.L_43 - .L_42)
.L_42:
        /*001c*/ 	.word	0x00000000
        /*0020*/ 	.short	0x0004
        /*0022*/ 	.short	0x0018
        /*0024*/ 	.byte	0x00, 0xf5, 0x21, 0x00


	//----- nvinfo : EIATTR_KPARAM_INFO
	.align		4
.L_43:
        /*0028*/ 	.byte	0x04, 0x17
        /*002a*/ 	.short	(.L_45 - .L_44)
.L_44:
        /*002c*/ 	.word	0x00000000
        /*0030*/ 	.short	0x0003
        /*0032*/ 	.short	0x0010
        /*0034*/ 	.byte	0x00, 0xf5, 0x21, 0x00


	//----- nvinfo : EIATTR_KPARAM_INFO
	.align		4
.L_45:
        /*0038*/ 	.byte	0x04, 0x17
        /*003a*/ 	.short	(.L_47 - .L_46)
.L_46:
        /*003c*/ 	.word	0x00000000
        /*0040*/ 	.short	0x0002
        /*0042*/ 	.short	0x0008
        /*0044*/ 	.byte	0x00, 0xf0, 0x11, 0x00


	//----- nvinfo : EIATTR_KPARAM_INFO
	.align		4
.L_47:
        /*0048*/ 	.byte	0x04, 0x17
        /*004a*/ 	.short	(.L_49 - .L_48)
.L_48:
        /*004c*/ 	.word	0x00000000
        /*0050*/ 	.short	0x0001
        /*0052*/ 	.short	0x0004
        /*0054*/ 	.byte	0x00, 0xf0, 0x11, 0x00


	//----- nvinfo : EIATTR_KPARAM_INFO
	.align		4
.L_49:
        /*0058*/ 	.byte	0x04, 0x17
        /*005a*/ 	.short	(.L_51 - .L_50)
.L_50:
        /*005c*/ 	.word	0x00000000
        /*0060*/ 	.short	0x0000
        /*0062*/ 	.short	0x0000
        /*0064*/ 	.byte	0x00, 0xf0, 0x11, 0x00


	//----- nvinfo : EIATTR_SPARSE_MMA_MASK
	.align		4
.L_51:
        /*0068*/ 	.byte	0x03, 0x50
        /*006a*/ 	.short	0x0000


	//----- nvinfo : EIATTR_MAXREG_COUNT
	.align		4
        /*006c*/ 	.byte	0x03, 0x1b
        /*006e*/ 	.short	0x00ff


	//----- nvinfo : EIATTR_MERCURY_ISA_VERSION
	.align		4
        /*0070*/ 	.byte	0x03, 0x5f
        /*0072*/ 	.short	0x0101


	//----- nvinfo : EIATTR_VRC_CTA_INIT_COUNT
	.align		4
        /*0074*/ 	.byte	0x02, 0x4a
	.zero		1
	.zero		1


	//----- nvinfo : EIATTR_EXIT_INSTR_OFFSETS
	.align		4
        /*0078*/ 	.byte	0x04, 0x1c
        /*007a*/ 	.short	(.L_53 - .L_52)


	//   ....[0]....
.L_52:
        /*007c*/ 	.word	0x000000c0


	//   ....[1]....
        /*0080*/ 	.word	0x00000140


	//   ....[2]....
        /*0084*/ 	.word	0x00000550


	//   ....[3]....
        /*0088*/ 	.word	0x00000740


	//   ....[4]....
        /*008c*/ 	.word	0x00000890


	//   ....[5]....
        /*0090*/ 	.word	0x00000940


	//----- nvinfo : EIATTR_CBANK_PARAM_SIZE
	.align		4
.L_53:
        /*0094*/ 	.byte	0x03, 0x19
        /*0096*/ 	.short	0x0028


	//----- nvinfo : EIATTR_PARAM_CBANK
	.align		4
        /*0098*/ 	.byte	0x04, 0x0a
        /*009a*/ 	.short	(.L_55 - .L_54)
	.align		4
.L_54:
        /*009c*/ 	.word	index@(.nv.constant0._Z15matmult_kernel2iiiPdS_S_)
        /*00a0*/ 	.short	0x0380
        /*00a2*/ 	.short	0x0028


	//----- nvinfo : EIATTR_SW_WAR
	.align		4
.L_55:
        /*00a4*/ 	.byte	0x04, 0x36
        /*00a6*/ 	.short	(.L_57 - .L_56)
.L_56:
        /*00a8*/ 	.word	0x00000008
.L_57:


//--------------------- .nv.info._Z15matmult_kernel1iiiPdS_S_ --------------------------
	.section	.nv.info._Z15matmult_kernel1iiiPdS_S_,"",@"SHT_CUDA_INFO"
	.sectionflags	@""
	.align	4


	//----- nvinfo : EIATTR_CUDA_API_VERSION
	.align		4
        /*0000*/ 	.byte	0x04, 0x37
        /*0002*/ 	.short	(.L_59 - .L_58)
.L_58:
        /*0004*/ 	.word	0x00000082


	//----- nvinfo : EIATTR_KPARAM_INFO
	.align		4
.L_59:
        /*0008*/ 	.byte	0x04, 0x17
        /*000a*/ 	.short	(.L_61 - .L_60)
.L_60:
        /*000c*/ 	.word	0x00000000
        /*0010*/ 	.short	0x0005
        /*0012*/ 	.short	0x0020
        /*0014*/ 	.byte	0x00, 0xf5, 0x21, 0x00


	//----- nvinfo : EIATTR_KPARAM_INFO
	.align		4
.L_61:
        /*0018*/ 	.byte	0x04, 0x17
        /*001a*/ 	.short	(.L_63 - .L_62)
.L_62:
        /*001c*/ 	.word	0x00000000
        /*0020*/ 	.short	0x0004
        /*0022*/ 	.short	0x0018
        /*0024*/ 	.byte	0x00, 0xf5, 0x21, 0x00


	//----- nvinfo : EIATTR_KPARAM_INFO
	.align		4
.L_63:
        /*0028*/ 	.byte	0x04, 0x17
        /*002a*/ 	.short	(.L_65 - .L_64)
.L_64:
        /*002c*/ 	.word	0x00000000
        /*0030*/ 	.short	0x0003
        /*0032*/ 	.short	0x0010
        /*0034*/ 	.byte	0x00, 0xf5, 0x21, 0x00


	//----- nvinfo : EIATTR_KPARAM_INFO
	.align		4
.L_65:
        /*0038*/ 	.byte	0x04, 0x17
        /*003a*/ 	.short	(.L_67 - .L_66)
.L_66:
        /*003c*/ 	.word	0x00000000
        /*0040*/ 	.short	0x0002
        /*0042*/ 	.short	0x0008
        /*0044*/ 	.byte	0x00, 0xf0, 0x11, 0x00


	//----- nvinfo : EIATTR_KPARAM_INFO
	.align		4
.L_67:
        /*0048*/ 	.byte	0x04, 0x17
        /*004a*/ 	.short	(.L_69 - .L_68)
.L_68:
        /*004c*/ 	.word	0x00000000
        /*0050*/ 	.short	0x0001
        /*0052*/ 	.short	0x0004
        /*0054*/ 	.byte	0x00, 0xf0, 0x11, 0x00


	//----- nvinfo : EIATTR_KPARAM_INFO
	.align		4
.L_69:
        /*0058*/ 	.byte	0x04, 0x17
        /*005a*/ 	.short	(.L_71 - .L_70)
.L_70:
        /*005c*/ 	.word	0x00000000
        /*0060*/ 	.short	0x0000
        /*0062*/ 	.short	0x0000
        /*0064*/ 	.byte	0x00, 0xf0, 0x11, 0x00


	//----- nvinfo : EIATTR_SPARSE_MMA_MASK
	.align		4
.L_71:
        /*0068*/ 	.byte	0x03, 0x50
        /*006a*/ 	.short	0x0000


	//----- nvinfo : EIATTR_MAXREG_COUNT
	.align		4
        /*006c*/ 	.byte	0x03, 0x1b
        /*006e*/ 	.short	0x00ff


	//----- nvinfo : EIATTR_MERCURY_ISA_VERSION
	.align		4
        /*0070*/ 	.byte	0x03, 0x5f
        /*0072*/ 	.short	0x0101


	//----- nvinfo : EIATTR_VRC_CTA_INIT_COUNT
	.align		4
        /*0074*/ 	.byte	0x02, 0x4a
	.zero		1
	.zero		1


	//----- nvinfo : EIATTR_EXIT_INSTR_OFFSETS
	.align		4
        /*0078*/ 	.byte	0x04, 0x1c
        /*007a*/ 	.short	(.L_73 - .L_72)


	//   ....[0]....
.L_72:
        /*007c*/ 	.word	0x000004d0


	//   ....[1]....
        /*0080*/ 	.word	0x00000fb0


	//----- nvinfo : EIATTR_CBANK_PARAM_SIZE
	.align		4
.L_73:
        /*0084*/ 	.byte	0x03, 0x19
        /*0086*/ 	.short	0x0028


	//----- nvinfo : EIATTR_PARAM_CBANK
	.align		4
        /*0088*/ 	.byte	0x04, 0x0a
        /*008a*/ 	.short	(.L_75 - .L_74)
	.align		4
.L_74:
        /*008c*/ 	.word	index@(.nv.constant0._Z15matmult_kernel1iiiPdS_S_)
        /*0090*/ 	.short	0x0380
        /*0092*/ 	.short	0x0028


	//----- nvinfo : EIATTR_SW_WAR
	.align		4
.L_75:
        /*0094*/ 	.byte	0x04, 0x36
        /*0096*/ 	.short	(.L_77 - .L_76)
.L_76:
        /*0098*/ 	.word	0x00000008
.L_77:


//--------------------- .nv.callgraph             --------------------------
	.section	.nv.callgraph,"",@"SHT_CUDA_CALLGRAPH"
	.align	4
	.sectionentsize	8
	.align		4
        /*0000*/ 	.word	0x00000000
	.align		4
        /*0004*/ 	.word	0xffffffff
	.align		4
        /*0008*/ 	.word	0x00000000
	.align		4
        /*000c*/ 	.word	0xfffffffe
	.align		4
        /*0010*/ 	.word	0x00000000
	.align		4
        /*0014*/ 	.word	0xfffffffd
	.align		4
        /*0018*/ 	.word	0x00000000
	.align		4
        /*001c*/ 	.word	0xfffffffc


//--------------------- .text._Z15matmult_kernel3iiiPdS_S_ --------------------------
	.section	.text._Z15matmult_kernel3iiiPdS_S_,"ax",@progbits
	.align	128
        .global         _Z15matmult_kernel3iiiPdS_S_
        .type           _Z15matmult_kernel3iiiPdS_S_,@function
        .size           _Z15matmult_kernel3iiiPdS_S_,(.L_x_25 - _Z15matmult_kernel3iiiPdS_S_)
        .other          _Z15matmult_kernel3iiiPdS_S_,@"STO_CUDA_ENTRY STV_DEFAULT"
_Z15matmult_kernel3iiiPdS_S_:
.text._Z15matmult_kernel3iiiPdS_S_:
[----:B------:R-:W-:Y:S01]  /*0000*/  LDC R1, c[0x0][0x37c] ;  /* 0x0000df00ff017b82 */ /* 0x000fe20000000800 */
[----:B------:R-:W0:Y:S07]  /*0010*/  S2R R5, SR_TID.Y ;  /* 0x0000000000057919 */ /* 0x000e2e0000002200 */
[----:B------:R-:W1:Y:S01]  /*0020*/  LDC R3, c[0x0][0x360] ;  /* 0x0000d800ff037b82 */ /* 0x000e620000000800 */
[----:B------:R-:W1:Y:S07]  /*0030*/  S2R R2, SR_TID.X ;  /* 0x0000000000027919 */ /* 0x000e6e0000002100 */
[----:B------:R-:W0:Y:S08]  /*0040*/  S2UR UR5, SR_CTAID.Y ;  /* 0x00000000000579c3 */ /* 0x000e300000002600 */
[----:B------:R-:W0:Y:S08]  /*0050*/  LDC R0, c[0x0][0x364] ;  /* 0x0000d900ff007b82 */ /* 0x000e300000000800 */
[----:B------:R-:W1:Y:S08]  /*0060*/  S2UR UR4, SR_CTAID.X ;  /* 0x00000000000479c3 */ /* 0x000e700000002500 */
[----:B------:R-:W2:Y:S01]  /*0070*/  LDC.64 R6, c[0x0][0x380] ;  /* 0x0000e000ff067b82 */ /* 0x000ea20000000a00 */
[----:B0-----:R-:W-:-:S05]  /*0080*/  IMAD R0, R0, UR5, R5 ;  /* 0x0000000500007c24 */ /* 0x001fca000f8e0205 */
[----:B------:R-:W-:Y:S01]  /*0090*/  SHF.L.U32 R0, R0, 0x1, RZ ;  /* 0x0000000100007819 */ /* 0x000fe200000006ff */
[----:B-1----:R-:W-:-:S03]  /*00a0*/  IMAD R3, R3, UR4, R2 ;  /* 0x0000000403037c24 */ /* 0x002fc6000f8e0202 */
[----:B--2---:R-:W-:-:S04]  /*00b0*/  ISETP.GE.AND P0, PT, R0, R7, PT ;  /* 0x000000070000720c */ /* 0x004fc80003f06270 */
[----:B------:R-:W-:-:S13]  /*00c0*/  ISETP.GE.OR P0, PT, R3, R6, P0 ;  /* 0x000000060300720c */ /* 0x000fda0000706670 */
[----:B------:R-:W-:Y:S05]  /*00d0*/  @P0 EXIT ;  /* 0x000000000000094d */ /* 0x000fea0003800000 */
[----:B------:R-:W0:Y:S01]  /*00e0*/  LDC R2, c[0x0][0x388] ;  /* 0x0000e200ff027b82 */ /* 0x000e220000000800 */
[----:B------:R-:W1:Y:S01]  /*00f0*/  LDCU.64 UR4, c[0x0][0x358] ;  /* 0x00006b00ff0477ac */ /* 0x000e620008000a00 */
[----:B------:R-:W-:-:S06]  /*0100*/  IMAD R5, R3, R7, R0 ;  /* 0x0000000703057224 */ /* 0x000fcc00078e0200 */
[----:B------:R-:W2:Y:S01]  /*0110*/  LDC.64 R8, c[0x0][0x3a0] ;  /* 0x0000e800ff087b82 */ /* 0x000ea20000000a00 */
[----:B0-----:R-:W-:Y:S01]  /*0120*/  ISETP.GE.AND P0, PT, R2, 0x1, PT ;  /* 0x000000010200780c */ /* 0x001fe20003f06270 */
[----:B--2---:R-:W-:-:S05]  /*0130*/  IMAD.WIDE R8, R5, 0x8, R8 ;  /* 0x0000000805087825 */ /* 0x004fca00078e0208 */
[----:B-1----:R0:W-:Y:S04]  /*0140*/  STG.E.64 desc[UR4][R8.64], RZ ;  /* 0x000000ff08007986 */ /* 0x0021e8000c101b04 */
[----:B------:R0:W-:Y:S03]  /*0150*/  STG.E.64 desc[UR4][R8.64+0x8], RZ ;  /* 0x000008ff08007986 */ /* 0x0001e6000c101b04 */
[----:B------:R-:W-:Y:S05]  /*0160*/  @!P0 EXIT ;  /* 0x000000000000894d */ /* 0x000fea0003800000 */
[----:B------:R-:W-:Y:S01]  /*0170*/  ISETP.GE.U32.AND P0, PT, R2, 0x8, PT ;  /* 0x000000080200780c */ /* 0x000fe20003f06070 */
[----:B------:R-:W-:Y:S02]  /*0180*/  HFMA2 R4, -RZ, RZ, 0, 0 ;  /* 0x00000000ff047431 */ /* 0x000fe400000001ff */
[----:B------:R-:W-:Y:S01]  /*0190*/  IMAD R3, R3, R2, RZ ;  /* 0x0000000203037224 */ /* 0x000fe200078e02ff */
[----:B------:R-:W-:Y:S02]  /*01a0*/  CS2R R18, SRZ ;  /* 0x0000000000127805 */ /* 0x000fe4000001ff00 */
[----:B------:R-:W-:-:S07]  /*01b0*/  CS2R R20, SRZ ;  /* 0x0000000000147805 */ /* 0x000fce000001ff00 */
[----:B------:R-:W-:Y:S05]  /*01c0*/  @!P0 BRA `(.L_x_0) ;  /* 0x0000000400548947 */ /* 0x000fea0003800000 */
[----:B------:R-:W-:Y:S02]  /*01d0*/  LOP3.LUT R4, R2, 0x7ffffff8, RZ, 0xc0, !PT ;  /* 0x7ffffff802047812 */ /* 0x000fe400078ec0ff */
[----:B------:R-:W-:Y:S02]  /*01e0*/  CS2R R18, SRZ ;  /* 0x0000000000127805 */ /* 0x000fe4000001ff00 */
[----:B------:R-:W-:Y:S02]  /*01f0*/  MOV R22, R3 ;  /* 0x0000000300167202 */ /* 0x000fe40000000f00 */
[----:B------:R-:W-:Y:S02]  /*0200*/  MOV R6, R0 ;  /* 0x0000000000067202 */ /* 0x000fe40000000f00 */
[----:B------:R-:W-:-:S07]  /*0210*/  IADD3 R5, PT, PT, -R4, RZ, RZ ;  /* 0x000000ff04057210 */ /* 0x000fce0007ffe1ff */
.L_x_1:
[----:B------:R-:W1:Y:S08]  /*0220*/  LDC.64 R10, c[0x0][0x390] ;  /* 0x0000e400ff0a7b82 */ /* 0x000e700000000a00 */
[----:B------:R-:W2:Y:S01]  /*0230*/  LDC.64 R26, c[0x0][0x398] ;  /* 0x0000e600ff1a7b82 */ /* 0x000ea20000000a00 */
[----:B-1----:R-:W-:-:S05]  /*0240*/  IMAD.WIDE R10, R22, 0x8, R10 ;  /* 0x00000008160a7825 */ /* 0x002fca00078e020a */
[----:B---3--:R-:W3:Y:S01]  /*0250*/  LDG.E.64 R12, desc[UR4][R10.64] ;  /* 0x000000040a0c7981 */ /* 0x008ee2000c1e1b00 */
[----:B--2---:R-:W-:-:S05]  /*0260*/  IMAD.WIDE R26, R6, 0x8, R26 ;  /* 0x00000008061a7825 */ /* 0x004fca00078e021a */
[----:B------:R-:W3:Y:S02]  /*0270*/  LDG.E.64 R24, desc[UR4][R26.64] ;  /* 0x000000041a187981 */ /* 0x000ee4000c1e1b00 */
[----:B---3--:R-:W-:-:S07]  /*0280*/  DFMA R24, R12, R24, R20 ;  /* 0x000000180c18722b */ /* 0x008fce0000000014 */
[----:B------:R1:W-:Y:S04]  /*0290*/  STG.E.64 desc[UR4][R8.64], R24 ;  /* 0x0000001808007986 */ /* 0x0003e8000c101b04 */
[----:B------:R-:W2:Y:S04]  /*02a0*/  LDG.E.64 R14, desc[UR4][R10.64] ;  /* 0x000000040a0e7981 */ /* 0x000ea8000c1e1b00 */
[----:B------:R-:W2:Y:S02]  /*02b0*/  LDG.E.64 R12, desc[UR4][R26.64+0x8] ;  /* 0x000008041a0c7981 */ /* 0x000ea4000c1e1b00 */
[----:B--2---:R-:W-:Y:S01]  /*02c0*/  DFMA R14, R14, R12, R18 ;  /* 0x0000000c0e0e722b */ /* 0x004fe20000000012 */
[----:B------:R-:W-:-:S06]  /*02d0*/  IMAD.WIDE R18, R7, 0x8, R26 ;  /* 0x0000000807127825 */ /* 0x000fcc00078e021a */
[----:B------:R2:W-:Y:S04]  /*02e0*/  STG.E.64 desc[UR4][R8.64+0x8], R14 ;  /* 0x0000080e08007986 */ /* 0x0005e8000c101b04 */
[----:B------:R-:W3:Y:S04]  /*02f0*/  LDG.E.64 R16, desc[UR4][R10.64+0x8] ;  /* 0x000008040a107981 */ /* 0x000ee8000c1e1b00 */
[----:B------:R-:W3:Y:S02]  /*0300*/  LDG.E.64 R12, desc[UR4][R18.64] ;  /* 0x00000004120c7981 */ /* 0x000ee4000c1e1b00 */
[----:B---3--:R-:W-:-:S07]  /*0310*/  DFMA R16, R16, R12, R24 ;  /* 0x0000000c1010722b */ /* 0x008fce0000000018 */
[----:B------:R3:W-:Y:S04]  /*0320*/  STG.E.64 desc[UR4][R8.64], R16 ;  /* 0x0000001008007986 */ /* 0x0007e8000c101b04 */
[----:B------:R-:W4:Y:S04]  /*0330*/  LDG.E.64 R20, desc[UR4][R10.64+0x8] ;  /* 0x000008040a147981 */ /* 0x000f28000c1e1b00 */
[----:B------:R-:W4:Y:S01]  /*0340*/  LDG.E.64 R12, desc[UR4][R18.64+0x8] ;  /* 0x00000804120c7981 */ /* 0x000f22000c1e1b00 */
[----:B------:R-:W-:Y:S01]  /*0350*/  IMAD.WIDE R26, R7, 0x8, R18 ;  /* 0x00000008071a7825 */ /* 0x000fe200078e0212 */
[----:B----4-:R-:W-:-:S07]  /*0360*/  DFMA R20, R20, R12, R14 ;  /* 0x0000000c1414722b */ /* 0x010fce000000000e */
[----:B------:R4:W-:Y:S04]  /*0370*/  STG.E.64 desc[UR4][R8.64+0x8], R20 ;  /* 0x0000081408007986 */ /* 0x0009e8000c101b04 */
[----:B-1----:R-:W5:Y:S04]  /*0380*/  LDG.E.64 R24, desc[UR4][R10.64+0x10] ;  /* 0x000010040a187981 */ /* 0x002f68000c1e1b00 */
[----:B------:R-:W5:Y:S02]  /*0390*/  LDG.E.64 R12, desc[UR4][R26.64] ;  /* 0x000000041a0c7981 */ /* 0x000f64000c1e1b00 */
[----:B-----5:R-:W-:-:S07]  /*03a0*/  DFMA R24, R24, R12, R16 ;  /* 0x0000000c1818722b */ /* 0x020fce0000000010 */
[----:B------:R1:W-:Y:S04]  /*03b0*/  STG.E.64 desc[UR4][R8.64], R24 ;  /* 0x0000001808007986 */ /* 0x0003e8000c101b04 */
[----:B--2---:R-:W2:Y:S04]  /*03c0*/  LDG.E.64 R14, desc[UR4][R10.64+0x10] ;  /* 0x000010040a0e7981 */ /* 0x004ea8000c1e1b00 */
[----:B------:R-:W2:Y:S01]  /*03d0*/  LDG.E.64 R12, desc[UR4][R26.64+0x8] ;  /* 0x000008041a0c7981 */ /* 0x000ea2000c1e1b00 */
[----:B------:R-:W-:Y:S01]  /*03e0*/  IMAD.WIDE R18, R7, 0x8, R26 ;  /* 0x0000000807127825 */ /* 0x000fe200078e021a */
[----:B--2---:R-:W-:-:S07]  /*03f0*/  DFMA R14, R14, R12, R20 ;  /* 0x0000000c0e0e722b */ /* 0x004fce0000000014 */
[----:B------:R2:W-:Y:S04]  /*0400*/  STG.E.64 desc[UR4][R8.64+0x8], R14 ;  /* 0x0000080e08007986 */ /* 0x0005e8000c101b04 */
[----:B---3--:R-:W3:Y:S04]  /*0410*/  LDG.E.64 R16, desc[UR4][R10.64+0x18] ;  /* 0x000018040a107981 */ /* 0x008ee8000c1e1b00 */
[----:B------:R-:W3:Y:S02]  /*0420*/  LDG.E.64 R12, desc[UR4][R18.64] ;  /* 0x00000004120c7981 */ /* 0x000ee4000c1e1b00 */
[----:B---3--:R-:W-:-:S07]  /*0430*/  DFMA R16, R16, R12, R24 ;  /* 0x0000000c1010722b */ /* 0x008fce0000000018 */
[----:B------:R3:W-:Y:S04]  /*0440*/  STG.E.64 desc[UR4][R8.64], R16 ;  /* 0x0000001008007986 */ /* 0x0007e8000c101b04 */
[----:B----4-:R-:W4:Y:S04]  /*0450*/  LDG.E.64 R20, desc[UR4][R10.64+0x18] ;  /* 0x000018040a147981 */ /* 0x010f28000c1e1b00 */
        /* <DEDUP_REMOVED lines=19> */
[----:B-1----:R-:W-:Y:S01]  /*0590*/  IMAD.WIDE R24, R7, 0x8, R18 ;  /* 0x0000000807187825 */ /* 0x002fe200078e0212 */
[----:B----4-:R-:W-:-:S07]  /*05a0*/  DFMA R20, R20, R12, R14 ;  /* 0x0000000c1414722b */ /* 0x010fce000000000e */
[----:B------:R1:W-:Y:S04]  /*05b0*/  STG.E.64 desc[UR4][R8.64+0x8], R20 ;  /* 0x0000081408007986 */ /* 0x0003e8000c101b04 */
[----:B------:R-:W4:Y:S04]  /*05c0*/  LDG.E.64 R12, desc[UR4][R10.64+0x30] ;  /* 0x000030040a0c7981 */ /* 0x000f28000c1e1b00 */
[----:B--2---:R-:W4:Y:S02]  /*05d0*/  LDG.E.64 R14, desc[UR4][R24.64] ;  /* 0x00000004180e7981 */ /* 0x004f24000c1e1b00 */
[----:B----4-:R-:W-:-:S07]  /*05e0*/  DFMA R12, R12, R14, R16 ;  /* 0x0000000e0c0c722b */ /* 0x010fce0000000010 */
[----:B------:R2:W-:Y:S04]  /*05f0*/  STG.E.64 desc[UR4][R8.64], R12 ;  /* 0x0000000c08007986 */ /* 0x0005e8000c101b04 */
[----:B------:R-:W4:Y:S04]  /*0600*/  LDG.E.64 R14, desc[UR4][R10.64+0x30] ;  /* 0x000030040a0e7981 */ /* 0x000f28000c1e1b00 */
[----:B---3--:R-:W4:Y:S02]  /*0610*/  LDG.E.64 R16, desc[UR4][R24.64+0x8] ;  /* 0x0000080418107981 */ /* 0x008f24000c1e1b00 */
[----:B----4-:R-:W-:Y:S01]  /*0620*/  DFMA R14, R14, R16, R20 ;  /* 0x000000100e0e722b */ /* 0x010fe20000000014 */
[----:B------:R-:W-:-:S06]  /*0630*/  IMAD.WIDE R16, R7, 0x8, R24 ;  /* 0x0000000807107825 */ /* 0x000fcc00078e0218 */
[----:B------:R3:W-:Y:S04]  /*0640*/  STG.E.64 desc[UR4][R8.64+0x8], R14 ;  /* 0x0000080e08007986 */ /* 0x0007e8000c101b04 */
[----:B------:R-:W4:Y:S04]  /*0650*/  LDG.E.64 R18, desc[UR4][R10.64+0x38] ;  /* 0x000038040a127981 */ /* 0x000f28000c1e1b00 */
[----:B-1----:R-:W4:Y:S01]  /*0660*/  LDG.E.64 R20, desc[UR4][R16.64] ;  /* 0x0000000410147981 */ /* 0x002f22000c1e1b00 */
[----:B------:R-:W-:Y:S01]  /*0670*/  IADD3 R5, PT, PT, R5, 0x8, RZ ;  /* 0x0000000805057810 */ /* 0x000fe20007ffe0ff */
[----:B----4-:R-:W-:-:S07]  /*0680*/  DFMA R20, R18, R20, R12 ;  /* 0x000000141214722b */ /* 0x010fce000000000c */
[----:B------:R3:W-:Y:S04]  /*0690*/  STG.E.64 desc[UR4][R8.64], R20 ;  /* 0x0000001408007986 */ /* 0x0007e8000c101b04 */
[----:B------:R-:W4:Y:S04]  /*06a0*/  LDG.E.64 R18, desc[UR4][R10.64+0x38] ;  /* 0x000038040a127981 */ /* 0x000f28000c1e1b00 */
[----:B--2---:R-:W4:Y:S01]  /*06b0*/  LDG.E.64 R12, desc[UR4][R16.64+0x8] ;  /* 0x00000804100c7981 */ /* 0x004f22000c1e1b00 */
[----:B------:R-:W-:Y:S02]  /*06c0*/  ISETP.NE.AND P0, PT, R5, RZ, PT ;  /* 0x000000ff0500720c */ /* 0x000fe40003f05270 */
[----:B------:R-:W-:-:S02]  /*06d0*/  IADD3 R22, PT, PT, R22, 0x8, RZ ;  /* 0x0000000816167810 */ /* 0x000fc40007ffe0ff */
[----:B------:R-:W-:Y:S01]  /*06e0*/  LEA R6, R7, R6, 0x3 ;  /* 0x0000000607067211 */ /* 0x000fe200078e18ff */
[----:B----4-:R-:W-:-:S07]  /*06f0*/  DFMA R18, R18, R12, R14 ;  /* 0x0000000c1212722b */ /* 0x010fce000000000e */
[----:B------:R3:W-:Y:S01]  /*0700*/  STG.E.64 desc[UR4][R8.64+0x8], R18 ;  /* 0x0000081208007986 */ /* 0x0007e2000c101b04 */
[----:B------:R-:W-:Y:S05]  /*0710*/  @P0 BRA `(.L_x_1) ;  /* 0xfffffff800c00947 */ /* 0x000fea000383ffff */
.L_x_0:
[----:B------:R-:W-:-:S13]  /*0720*/  LOP3.LUT P0, R6, R2, 0x7, RZ, 0xc0, !PT ;  /* 0x0000000702067812 */ /* 0x000fda000780c0ff */
[----:B------:R-:W-:Y:S05]  /*0730*/  @!P0 EXIT ;  /* 0x000000000000894d */ /* 0x000fea0003800000 */
[----:B------:R-:W-:Y:S02]  /*0740*/  ISETP.GE.U32.AND P0, PT, R6, 0x4, PT ;  /* 0x000000040600780c */ /* 0x000fe40003f06070 */
[----:B------:R-:W-:-:S04]  /*0750*/  LOP3.LUT R5, R2, 0x3, RZ, 0xc0, !PT ;  /* 0x0000000302057812 */ /* 0x000fc800078ec0ff */
[----:B------:R-:W-:-:S07]  /*0760*/  ISETP.NE.AND P1, PT, R5, RZ, PT ;  /* 0x000000ff0500720c */ /* 0x000fce0003f25270 */
[----:B------:R-:W-:Y:S06]  /*0770*/  @!P0 BRA `(.L_x_2) ;  /* 0x0000000000a88947 */ /* 0x000fec0003800000 */
[----:B------:R-:W1:Y:S01]  /*0780*/  LDC.64 R10, c[0x0][0x390] ;  /* 0x0000e400ff0a7b82 */ /* 0x000e620000000a00 */
[----:B---3--:R-:W-:Y:S01]  /*0790*/  IADD3 R15, PT, PT, R3, R4, RZ ;  /* 0x00000004030f7210 */ /* 0x008fe20007ffe0ff */
[----:B------:R-:W-:-:S06]  /*07a0*/  IMAD R17, R4, R7, R0 ;  /* 0x0000000704117224 */ /* 0x000fcc00078e0200 */
[----:B------:R-:W2:Y:S01]  /*07b0*/  LDC.64 R12, c[0x0][0x398] ;  /* 0x0000e600ff0c7b82 */ /* 0x000ea20000000a00 */
[----:B-1----:R-:W-:-:S05]  /*07c0*/  IMAD.WIDE R10, R15, 0x8, R10 ;  /* 0x000000080f0a7825 */ /* 0x002fca00078e020a */
[----:B------:R-:W3:Y:S01]  /*07d0*/  LDG.E.64 R14, desc[UR4][R10.64] ;  /* 0x000000040a0e7981 */ /* 0x000ee2000c1e1b00 */
        /* <DEDUP_REMOVED lines=14> */
[----:B-1----:R-:W4:Y:S01]  /*08c0*/  LDG.E.64 R20, desc[UR4][R14.64+0x8] ;  /* 0x000008040e147981 */ /* 0x002f22000c1e1b00 */
[----:B------:R-:W-:Y:S01]  /*08d0*/  IMAD.WIDE R12, R7, 0x8, R14 ;  /* 0x00000008070c7825 */ /* 0x000fe200078e020e */
[----:B----4-:R-:W-:-:S07]  /*08e0*/  DFMA R20, R22, R20, R18 ;  /* 0x000000141614722b */ /* 0x010fce0000000012 */
[----:B------:R1:W-:Y:S04]  /*08f0*/  STG.E.64 desc[UR4][R8.64+0x8], R20 ;  /* 0x0000081408007986 */ /* 0x0003e8000c101b04 */
[----:B------:R-:W4:Y:S04]  /*0900*/  LDG.E.64 R22, desc[UR4][R10.64+0x10] ;  /* 0x000010040a167981 */ /* 0x000f28000c1e1b00 */
[----:B--2---:R-:W4:Y:S02]  /*0910*/  LDG.E.64 R18, desc[UR4][R12.64] ;  /* 0x000000040c127981 */ /* 0x004f24000c1e1b00 */
[----:B----4-:R-:W-:-:S07]  /*0920*/  DFMA R18, R22, R18, R16 ;  /* 0x000000121612722b */ /* 0x010fce0000000010 */
[----:B------:R2:W-:Y:S04]  /*0930*/  STG.E.64 desc[UR4][R8.64], R18 ;  /* 0x0000001208007986 */ /* 0x0005e8000c101b04 */
[----:B------:R-:W4:Y:S04]  /*0940*/  LDG.E.64 R22, desc[UR4][R10.64+0x10] ;  /* 0x000010040a167981 */ /* 0x000f28000c1e1b00 */
[----:B---3--:R-:W4:Y:S01]  /*0950*/  LDG.E.64 R16, desc[UR4][R12.64+0x8] ;  /* 0x000008040c107981 */ /* 0x008f22000c1e1b00 */
[----:B------:R-:W-:Y:S01]  /*0960*/  IMAD.WIDE R14, R7, 0x8, R12 ;  /* 0x00000008070e7825 */ /* 0x000fe200078e020c */
[----:B----4-:R-:W-:-:S07]  /*0970*/  DFMA R16, R22, R16, R20 ;  /* 0x000000101610722b */ /* 0x010fce0000000014 */
[----:B------:R4:W-:Y:S04]  /*0980*/  STG.E.64 desc[UR4][R8.64+0x8], R16 ;  /* 0x0000081008007986 */ /* 0x0009e8000c101b04 */
[----:B------:R-:W3:Y:S04]  /*0990*/  LDG.E.64 R22, desc[UR4][R10.64+0x18] ;  /* 0x000018040a167981 */ /* 0x000ee8000c1e1b00 */
[----:B-1----:R-:W3:Y:S02]  /*09a0*/  LDG.E.64 R20, desc[UR4][R14.64] ;  /* 0x000000040e147981 */ /* 0x002ee4000c1e1b00 */
[----:B---3--:R-:W-:-:S07]  /*09b0*/  DFMA R20, R22, R20, R18 ;  /* 0x000000141614722b */ /* 0x008fce0000000012 */
[----:B------:R4:W-:Y:S04]  /*09c0*/  STG.E.64 desc[UR4][R8.64], R20 ;  /* 0x0000001408007986 */ /* 0x0009e8000c101b04 */
[----:B------:R-:W3:Y:S04]  /*09d0*/  LDG.E.64 R22, desc[UR4][R10.64+0x18] ;  /* 0x000018040a167981 */ /* 0x000ee8000c1e1b00 */
[----:B--2---:R-:W3:Y:S01]  /*09e0*/  LDG.E.64 R18, desc[UR4][R14.64+0x8] ;  /* 0x000008040e127981 */ /* 0x004ee2000c1e1b00 */
[----:B------:R-:W-:Y:S01]  /*09f0*/  IADD3 R4, PT, PT, R4, 0x4, RZ ;  /* 0x0000000404047810 */ /* 0x000fe20007ffe0ff */
[----:B---3--:R-:W-:-:S07]  /*0a00*/  DFMA R18, R22, R18, R16 ;  /* 0x000000121612722b */ /* 0x008fce0000000010 */
[----:B------:R4:W-:Y:S04]  /*0a10*/  STG.E.64 desc[UR4][R8.64+0x8], R18 ;  /* 0x0000081208007986 */ /* 0x0009e8000c101b04 */
.L_x_2:
[----:B------:R-:W-:Y:S05]  /*0a20*/  @!P1 EXIT ;  /* 0x000000000000994d */ /* 0x000fea0003800000 */
[----:B------:R-:W-:Y:S02]  /*0a30*/  ISETP.NE.AND P0, PT, R5, 0x1, PT ;  /* 0x000000010500780c */ /* 0x000fe40003f05270 */
[----:B------:R-:W-:-:S04]  /*0a40*/  LOP3.LUT R2, R2, 0x1, RZ, 0xc0, !PT ;  /* 0x0000000102027812 */ /* 0x000fc800078ec0ff */
[----:B------:R-:W-:-:S07]  /*0a50*/  ISETP.NE.U32.AND P1, PT, R2, 0x1, PT ;  /* 0x000000010200780c */ /* 0x000fce0003f25070 */
[----:B------:R-:W-:Y:S06]  /*0a60*/  @!P0 BRA `(.L_x_3) ;  /* 0x0000000000608947 */ /* 0x000fec0003800000 */
[----:B------:R-:W1:Y:S01]  /*0a70*/  LDC.64 R10, c[0x0][0x390] ;  /* 0x0000e400ff0a7b82 */ /* 0x000e620000000a00 */
[----:B------:R-:W-:Y:S01]  /*0a80*/  IADD3 R5, PT, PT, R3, R4, RZ ;  /* 0x0000000403057210 */ /* 0x000fe20007ffe0ff */
[----:B---3--:R-:W-:-:S06]  /*0a90*/  IMAD R15, R4, R7, R0 ;  /* 0x00000007040f7224 */ /* 0x008fcc00078e0200 */
[----:B------:R-:W2:Y:S01]  /*0aa0*/  LDC.64 R12, c[0x0][0x398] ;  /* 0x0000e600ff0c7b82 */ /* 0x000ea20000000a00 */
[----:B-1----:R-:W-:-:S05]  /*0ab0*/  IMAD.WIDE R10, R5, 0x8, R10 ;  /* 0x00000008050a7825 */ /* 0x002fca00078e020a */
[----:B----4-:R-:W3:Y:S01]  /*0ac0*/  LDG.E.64 R16, desc[UR4][R10.64] ;  /* 0x000000040a107981 */ /* 0x010ee2000c1e1b00 */
[----:B--2---:R-:W-:-:S05]  /*0ad0*/  IMAD.WIDE R12, R15, 0x8, R12 ;  /* 0x000000080f0c7825 */ /* 0x004fca00078e020c */
[----:B------:R-:W3:Y:S02]  /*0ae0*/  LDG.E.64 R14, desc[UR4][R12.64] ;  /* 0x000000040c0e7981 */ /* 0x000ee4000c1e1b00 */
[----:B---3--:R-:W-:-:S07]  /*0af0*/  DFMA R16, R16, R14, R20 ;  /* 0x0000000e1010722b */ /* 0x008fce0000000014 */
[----:B------:R1:W-:Y:S04]  /*0b00*/  STG.E.64 desc[UR4][R8.64], R16 ;  /* 0x0000001008007986 */ /* 0x0003e8000c101b04 */
[----:B------:R-:W2:Y:S04]  /*0b10*/  LDG.E.64 R14, desc[UR4][R10.64] ;  /* 0x000000040a0e7981 */ /* 0x000ea8000c1e1b00 */
[----:B------:R-:W2:Y:S01]  /*0b20*/  LDG.E.64 R20, desc[UR4][R12.64+0x8] ;  /* 0x000008040c147981 */ /* 0x000ea2000c1e1b00 */
[----:B------:R-:W-:Y:S01]  /*0b30*/  IMAD.WIDE R22, R7, 0x8, R12 ;  /* 0x0000000807167825 */ /* 0x000fe200078e020c */
[----:B--2---:R-:W-:-:S07]  /*0b40*/  DFMA R14, R14, R20, R18 ;  /* 0x000000140e0e722b */ /* 0x004fce0000000012 */
[----:B------:R2:W-:Y:S04]  /*0b50*/  STG.E.64 desc[UR4][R8.64+0x8], R14 ;  /* 0x0000080e08007986 */ /* 0x0005e8000c101b04 */
[----:B------:R-:W3:Y:S04]  /*0b60*/  LDG.E.64 R20, desc[UR4][R10.64+0x8] ;  /* 0x000008040a147981 */ /* 0x000ee8000c1e1b00 */
[----:B------:R-:W3:Y:S02]  /*0b70*/  LDG.E.64 R18, desc[UR4][R22.64] ;  /* 0x0000000416127981 */ /* 0x000ee4000c1e1b00 */
[----:B---3--:R-:W-:-:S07]  /*0b80*/  DFMA R20, R20, R18, R16 ;  /* 0x000000121414722b */ /* 0x008fce0000000010 */
[----:B------:R2:W-:Y:S04]  /*0b90*/  STG.E.64 desc[UR4][R8.64], R20 ;  /* 0x0000001408007986 */ /* 0x0005e8000c101b04 */
[----:B------:R-:W3:Y:S04]  /*0ba0*/  LDG.E.64 R18, desc[UR4][R10.64+0x8] ;  /* 0x000008040a127981 */ /* 0x000ee8000c1e1b00 */
[----:B-1----:R-:W3:Y:S01]  /*0bb0*/  LDG.E.64 R16, desc[UR4][R22.64+0x8] ;  /* 0x0000080416107981 */ /* 0x002ee2000c1e1b00 */
[----:B------:R-:W-:Y:S01]  /*0bc0*/  IADD3 R4, PT, PT, R4, 0x2, RZ ;  /* 0x0000000204047810 */ /* 0x000fe20007ffe0ff */
[----:B---3--:R-:W-:-:S07]  /*0bd0*/  DFMA R18, R18, R16, R14 ;  /* 0x000000101212722b */ /* 0x008fce000000000e */
[----:B------:R2:W-:Y:S04]  /*0be0*/  STG.E.64 desc[UR4][R8.64+0x8], R18 ;  /* 0x0000081208007986 */ /* 0x0005e8000c101b04 */
.L_x_3:
[----:B------:R-:W-:Y:S05]  /*0bf0*/  @P1 EXIT ;  /* 0x000000000000194d */ /* 0x000fea0003800000 */
[----:B------:R-:W1:Y:S01]  /*0c00*/  LDC.64 R10, c[0x0][0x390] ;  /* 0x0000e400ff0a7b82 */ /* 0x000e620000000a00 */
[----:B------:R-:W-:Y:S01]  /*0c10*/  IADD3 R3, PT, PT, R3, R4, RZ ;  /* 0x0000000403037210 */ /* 0x000fe20007ffe0ff */
[----:B------:R-:W-:-:S06]  /*0c20*/  IMAD R7, R4, R7, R0 ;  /* 0x0000000704077224 */ /* 0x000fcc00078e0200 */
[----:B------:R-:W5:Y:S01]  /*0c30*/  LDC.64 R12, c[0x0][0x398] ;  /* 0x0000e600ff0c7b82 */ /* 0x000f620000000a00 */
[----:B-1----:R-:W-:-:S05]  /*0c40*/  IMAD.WIDE R2, R3, 0x8, R10 ;  /* 0x0000000803027825 */ /* 0x002fca00078e020a */
[----:B------:R-:W2:Y:S01]  /*0c50*/  LDG.E.64 R4, desc[UR4][R2.64] ;  /* 0x0000000402047981 */ /* 0x000ea2000c1e1b00 */
[----:B-----5:R-:W-:-:S05]  /*0c60*/  IMAD.WIDE R6, R7, 0x8, R12 ;  /* 0x0000000807067825 */ /* 0x020fca00078e020c */
[----:B------:R-:W2:Y:S02]  /*0c70*/  LDG.E.64 R10, desc[UR4][R6.64] ;  /* 0x00000004060a7981 */ /* 0x000ea4000c1e1b00 */
[----:B--2---:R-:W-:-:S07]  /*0c80*/  DFMA R4, R4, R10, R20 ;  /* 0x0000000a0404722b */ /* 0x004fce0000000014 */
[----:B------:R-:W-:Y:S04]  /*0c90*/  STG.E.64 desc[UR4][R8.64], R4 ;  /* 0x0000000408007986 */ /* 0x000fe8000c101b04 */
[----:B------:R-:W2:Y:S04]  /*0ca0*/  LDG.E.64 R10, desc[UR4][R2.64] ;  /* 0x00000004020a7981 */ /* 0x000ea8000c1e1b00 */
[----:B------:R-:W2:Y:S02]  /*0cb0*/  LDG.E.64 R12, desc[UR4][R6.64+0x8] ;  /* 0x00000804060c7981 */ /* 0x000ea4000c1e1b00 */
[----:B--2---:R-:W-:-:S07]  /*0cc0*/  DFMA R10, R10, R12, R18 ;  /* 0x0000000c0a0a722b */ /* 0x004fce0000000012 */
[----:B------:R-:W-:Y:S01]  /*0cd0*/  STG.E.64 desc[UR4][R8.64+0x8], R10 ;  /* 0x0000080a08007986 */ /* 0x000fe2000c101b04 */
[----:B------:R-:W-:Y:S05]  /*0ce0*/  EXIT ;  /* 0x000000000000794d */ /* 0x000fea0003800000 */
.L_x_4:
[----:B------:R-:W-:-:S00]  /*0cf0*/  BRA `(.L_x_4) ;  /* 0xfffffffc00fc7947 */ /* 0x000fc0000383ffff */
[----:B------:R-:W-:-:S00]  /*0d00*/  NOP ;  /* 0x0000000000007918 */ /* 0x000fc00000000000 */
[----:B------:R-:W-:-:S00]  /*0d10*/  NOP ;  /* 0x0000000000007918 */ /* 0x000fc00000000000 */
[----:B------:R-:W-:-:S00]  /*0d20*/  NOP ;  /* 0x0000000000007918 */ /* 0x000fc00000000000 */
[----:B------:R-:W-:-:S00]  /*0d30*/  NOP ;  /* 0x0000000000007918 */ /* 0x000fc00000000000 */
[----:B------:R-:W-:-:S00]  /*0d40*/  NOP ;  /* 0x0000000000007918 */ /* 0x000fc00000000000 */
[----:B------:R-:W-:-:S00]  /*0d50*/  NOP ;  /* 0x0000000000007918 */ /* 0x000fc00000000000 */
[----:B------:R-:W-:-:S00]  /*0d60*/  NOP ;  /* 0x0000000000007918 */ /* 0x000fc00000000000 */
[----:B------:R-:W-:-:S00]  /*0d70*/  NOP ;  /* 0x0000000000007918 */ /* 0x000fc00000000000 */
.L_x_25:


//--------------------- .text._Z15matmult_kernel2iiiPdS_S_ --------------------------
	.section	.text._Z15matmult_kernel2iiiPdS_S_,"ax",@progbits
	.align	128
        .global         _Z15matmult_kernel2iiiPdS_S_
        .type           _Z15matmult_kernel2iiiPdS_S_,@function
        .size           _Z15matmult_kernel2iiiPdS_S_,(.L_x_26 - _Z15matmult_kernel2iiiPdS_S_)
        .other          _Z15matmult_kernel2iiiPdS_S_,@"STO_CUDA_ENTRY STV_DEFAULT"
_Z15matmult_kernel2iiiPdS_S_:
.text._Z15matmult_kernel2iiiPdS_S_:
        /* <DEDUP_REMOVED lines=8> */
[----:B0-----:R-:W-:-:S02]  /*0080*/  IMAD R0, R0, UR5, R7 ;  /* 0x0000000500007c24 */ /* 0x001fc4000f8e0207 */
        /* <DEDUP_REMOVED lines=10> */
[----:B-1----:R0:W-:Y:S07]  /*0130*/  STG.E.64 desc[UR6][R10.64], RZ ;  /* 0x000000ff0a007986 */ /* 0x0021ee000c101b06 */
[----:B------:R-:W-:Y:S05]  /*0140*/  @!P0 EXIT ;  /* 0x000000000000894d */ /* 0x000fea0003800000 */
[C---:B------:R-:W-:Y:S01]  /*0150*/  ISETP.GE.U32.AND P1, PT, R2.reuse, 0x8, PT ;  /* 0x000000080200780c */ /* 0x040fe20003f26070 */
[----:B------:R-:W-:Y:S01]  /*0160*/  HFMA2 R6, -RZ, RZ, 0, 0 ;  /* 0x00000000ff067431 */ /* 0x000fe200000001ff */
[----:B------:R-:W-:Y:S01]  /*0170*/  LOP3.LUT R4, R2, 0x7, RZ, 0xc0, !PT ;  /* 0x0000000702047812 */ /* 0x000fe200078ec0ff */
[----:B------:R-:W-:Y:S01]  /*0180*/  IMAD R5, R5, R2, RZ ;  /* 0x0000000205057224 */ /* 0x000fe200078e02ff */
[----:B------:R-:W-:Y:S02]  /*0190*/  CS2R R16, SRZ ;  /* 0x0000000000107805 */ /* 0x000fe4000001ff00 */
[----:B------:R-:W-:-:S07]  /*01a0*/  ISETP.NE.AND P0, PT, R4, RZ, PT ;  /* 0x000000ff0400720c */ /* 0x000fce0003f05270 */
[----:B------:R-:W-:Y:S06]  /*01b0*/  @!P1 BRA `(.L_x_5) ;  /* 0x0000000000e49947 */ /* 0x000fec0003800000 */
[----:B------:R-:W1:Y:S01]  /*01c0*/  LDCU.64 UR4, c[0x0][0x390] ;  /* 0x00007200ff0477ac */ /* 0x000e620008000a00 */
[----:B------:R-:W-:Y:S02]  /*01d0*/  LOP3.LUT R6, R2, 0x7ffffff8, RZ, 0xc0, !PT ;  /* 0x7ffffff802067812 */ /* 0x000fe400078ec0ff */
[----:B------:R-:W-:Y:S02]  /*01e0*/  CS2R R16, SRZ ;  /* 0x0000000000107805 */ /* 0x000fe4000001ff00 */
[----:B------:R-:W-:Y:S02]  /*01f0*/  MOV R9, R5 ;  /* 0x0000000500097202 */ /* 0x000fe40000000f00 */
[----:B------:R-:W-:Y:S02]  /*0200*/  MOV R8, R0 ;  /* 0x0000000000087202 */ /* 0x000fe40000000f00 */
[----:B------:R-:W-:Y:S01]  /*0210*/  IADD3 R7, PT, PT, -R6, RZ, RZ ;  /* 0x000000ff06077210 */ /* 0x000fe20007ffe1ff */
[----:B-1----:R-:W-:-:S04]  /*0220*/  UIADD3 UR4, UP0, UPT, UR4, 0x20, URZ ;  /* 0x0000002004047890 */ /* 0x002fc8000ff1e0ff */
[----:B------:R-:W-:-:S12]  /*0230*/  UIADD3.X UR5, UPT, UPT, URZ, UR5, URZ, UP0, !UPT ;  /* 0x00000005ff057290 */ /* 0x000fd800087fe4ff */
.L_x_6:
[----:B------:R-:W1:Y:S01]  /*0240*/  LDC.64 R24, c[0x0][0x398] ;  /* 0x0000e600ff187b82 */ /* 0x000e620000000a00 */
[----:B------:R-:W-:Y:S02]  /*0250*/  MOV R12, UR4 ;  /* 0x00000004000c7c02 */ /* 0x000fe40008000f00 */
[----:B------:R-:W-:-:S03]  /*0260*/  MOV R13, UR5 ;  /* 0x00000005000d7c02 */ /* 0x000fc60008000f00 */
[----:B------:R-:W-:-:S05]  /*0270*/  IMAD.WIDE R12, R9, 0x8, R12 ;  /* 0x00000008090c7825 */ /* 0x000fca00078e020c */
[----:B------:R-:W2:Y:S01]  /*0280*/  LDG.E.64 R14, desc[UR6][R12.64+-0x20] ;  /* 0xffffe0060c0e7981 */ /* 0x000ea2000c1e1b00 */
[----:B-1----:R-:W-:-:S05]  /*0290*/  IMAD.WIDE R24, R8, 0x8, R24 ;  /* 0x0000000808187825 */ /* 0x002fca00078e0218 */
[----:B---3--:R-:W2:Y:S01]  /*02a0*/  LDG.E.64 R22, desc[UR6][R24.64] ;  /* 0x0000000618167981 */ /* 0x008ea2000c1e1b00 */
[----:B------:R-:W-:Y:S01]  /*02b0*/  IMAD.WIDE R26, R3, 0x8, R24 ;  /* 0x00000008031a7825 */ /* 0x000fe200078e0218 */
[----:B--2---:R-:W-:-:S07]  /*02c0*/  DFMA R22, R14, R22, R16 ;  /* 0x000000160e16722b */ /* 0x004fce0000000010 */
[----:B------:R1:W-:Y:S04]  /*02d0*/  STG.E.64 desc[UR6][R10.64], R22 ;  /* 0x000000160a007986 */ /* 0x0003e8000c101b06 */
[----:B------:R-:W2:Y:S04]  /*02e0*/  LDG.E.64 R16, desc[UR6][R12.64+-0x18] ;  /* 0xffffe8060c107981 */ /* 0x000ea8000c1e1b00 */
[----:B------:R-:W2:Y:S01]  /*02f0*/  LDG.E.64 R14, desc[UR6][R26.64] ;  /* 0x000000061a0e7981 */ /* 0x000ea2000c1e1b00 */
[----:B------:R-:W-:Y:S01]  /*0300*/  IMAD.WIDE R20, R3, 0x8, R26 ;  /* 0x0000000803147825 */ /* 0x000fe200078e021a */
[----:B--2---:R-:W-:-:S07]  /*0310*/  DFMA R16, R16, R14, R22 ;  /* 0x0000000e1010722b */ /* 0x004fce0000000016 */
[----:B------:R2:W-:Y:S04]  /*0320*/  STG.E.64 desc[UR6][R10.64], R16 ;  /* 0x000000100a007986 */ /* 0x0005e8000c101b06 */
[----:B------:R-:W3:Y:S04]  /*0330*/  LDG.E.64 R18, desc[UR6][R12.64+-0x10] ;  /* 0xfffff0060c127981 */ /* 0x000ee8000c1e1b00 */
[----:B------:R-:W3:Y:S01]  /*0340*/  LDG.E.64 R14, desc[UR6][R20.64] ;  /* 0x00000006140e7981 */ /* 0x000ee2000c1e1b00 */
[----:B------:R-:W-:Y:S01]  /*0350*/  IMAD.WIDE R24, R3, 0x8, R20 ;  /* 0x0000000803187825 */ /* 0x000fe200078e0214 */
[----:B---3--:R-:W-:-:S07]  /*0360*/  DFMA R18, R18, R14, R16 ;  /* 0x0000000e1212722b */ /* 0x008fce0000000010 */
[----:B------:R3:W-:Y:S04]  /*0370*/  STG.E.64 desc[UR6][R10.64], R18 ;  /* 0x000000120a007986 */ /* 0x0007e8000c101b06 */
[----:B-1----:R-:W4:Y:S04]  /*0380*/  LDG.E.64 R22, desc[UR6][R12.64+-0x8] ;  /* 0xfffff8060c167981 */ /* 0x002f28000c1e1b00 */
[----:B------:R-:W4:Y:S01]  /*0390*/  LDG.E.64 R14, desc[UR6][R24.64] ;  /* 0x00000006180e7981 */ /* 0x000f22000c1e1b00 */
[----:B------:R-:W-:Y:S01]  /*03a0*/  IMAD.WIDE R26, R3, 0x8, R24 ;  /* 0x00000008031a7825 */ /* 0x000fe200078e0218 */
[----:B----4-:R-:W-:-:S07]  /*03b0*/  DFMA R22, R22, R14, R18 ;  /* 0x0000000e1616722b */ /* 0x010fce0000000012 */
[----:B------:R1:W-:Y:S04]  /*03c0*/  STG.E.64 desc[UR6][R10.64], R22 ;  /* 0x000000160a007986 */ /* 0x0003e8000c101b06 */
[----:B--2---:R-:W2:Y:S04]  /*03d0*/  LDG.E.64 R16, desc[UR6][R12.64] ;  /* 0x000000060c107981 */ /* 0x004ea8000c1e1b00 */
[----:B------:R-:W2:Y:S02]  /*03e0*/  LDG.E.64 R14, desc[UR6][R26.64] ;  /* 0x000000061a0e7981 */ /* 0x000ea4000c1e1b00 */
[----:B--2---:R-:W-:Y:S01]  /*03f0*/  DFMA R16, R16, R14, R22 ;  /* 0x0000000e1010722b */ /* 0x004fe20000000016 */
[----:B------:R-:W-:-:S06]  /*0400*/  IMAD.WIDE R14, R3, 0x8, R26 ;  /* 0x00000008030e7825 */ /* 0x000fcc00078e021a */
[----:B------:R2:W-:Y:S04]  /*0410*/  STG.E.64 desc[UR6][R10.64], R16 ;  /* 0x000000100a007986 */ /* 0x0005e8000c101b06 */
[----:B---3--:R-:W3:Y:S04]  /*0420*/  LDG.E.64 R18, desc[UR6][R12.64+0x8] ;  /* 0x000008060c127981 */ /* 0x008ee8000c1e1b00 */
[----:B------:R-:W3:Y:S02]  /*0430*/  LDG.E.64 R20, desc[UR6][R14.64] ;  /* 0x000000060e147981 */ /* 0x000ee4000c1e1b00 */
[----:B---3--:R-:W-:Y:S01]  /*0440*/  DFMA R18, R18, R20, R16 ;  /* 0x000000141212722b */ /* 0x008fe20000000010 */
[----:B------:R-:W-:-:S06]  /*0450*/  IMAD.WIDE R20, R3, 0x8, R14 ;  /* 0x0000000803147825 */ /* 0x000fcc00078e020e */
[----:B------:R3:W-:Y:S04]  /*0460*/  STG.E.64 desc[UR6][R10.64], R18 ;  /* 0x000000120a007986 */ /* 0x0007e8000c101b06 */
[----:B-1----:R-:W4:Y:S04]  /*0470*/  LDG.E.64 R22, desc[UR6][R12.64+0x10] ;  /* 0x000010060c167981 */ /* 0x002f28000c1e1b00 */
[----:B------:R-:W4:Y:S01]  /*0480*/  LDG.E.64 R24, desc[UR6][R20.64] ;  /* 0x0000000614187981 */ /* 0x000f22000c1e1b00 */
[----:B------:R-:W-:Y:S01]  /*0490*/  IADD3 R7, PT, PT, R7, 0x8, RZ ;  /* 0x0000000807077810 */ /* 0x000fe20007ffe0ff */
[----:B----4-:R-:W-:Y:S01]  /*04a0*/  DFMA R22, R22, R24, R18 ;  /* 0x000000181616722b */ /* 0x010fe20000000012 */
[----:B------:R-:W-:-:S06]  /*04b0*/  IMAD.WIDE R24, R3, 0x8, R20 ;  /* 0x0000000803187825 */ /* 0x000fcc00078e0214 */
[----:B------:R3:W-:Y:S04]  /*04c0*/  STG.E.64 desc[UR6][R10.64], R22 ;  /* 0x000000160a007986 */ /* 0x0007e8000c101b06 */
[----:B--2---:R-:W2:Y:S04]  /*04d0*/  LDG.E.64 R16, desc[UR6][R12.64+0x18] ;  /* 0x000018060c107981 */ /* 0x004ea8000c1e1b00 */
[----:B------:R-:W2:Y:S01]  /*04e0*/  LDG.E.64 R24, desc[UR6][R24.64] ;  /* 0x0000000618187981 */ /* 0x000ea2000c1e1b00 */
[----:B------:R-:W-:Y:S02]  /*04f0*/  ISETP.NE.AND P1, PT, R7, RZ, PT ;  /* 0x000000ff0700720c */ /* 0x000fe40003f25270 */
[----:B------:R-:W-:-:S02]  /*0500*/  LEA R8, R3, R8, 0x3 ;  /* 0x0000000803087211 */ /* 0x000fc400078e18ff */
[----:B------:R-:W-:Y:S01]  /*0510*/  IADD3 R9, PT, PT, R9, 0x8, RZ ;  /* 0x0000000809097810 */ /* 0x000fe20007ffe0ff */
[----:B--2---:R-:W-:-:S07]  /*0520*/  DFMA R16, R16, R24, R22 ;  /* 0x000000181010722b */ /* 0x004fce0000000016 */
[----:B------:R3:W-:Y:S01]  /*0530*/  STG.E.64 desc[UR6][R10.64], R16 ;  /* 0x000000100a007986 */ /* 0x0007e2000c101b06 */
[----:B------:R-:W-:Y:S05]  /*0540*/  @P1 BRA `(.L_x_6) ;  /* 0xfffffffc003c1947 */ /* 0x000fea000383ffff */
.L_x_5:
[----:B------:R-:W-:Y:S05]  /*0550*/  @!P0 EXIT ;  /* 0x000000000000894d */ /* 0x000fea0003800000 */
[----:B------:R-:W-:Y:S02]  /*0560*/  ISETP.GE.U32.AND P0, PT, R4, 0x4, PT ;  /* 0x000000040400780c */ /* 0x000fe40003f06070 */
[----:B------:R-:W-:-:S04]  /*0570*/  LOP3.LUT R7, R2, 0x3, RZ, 0xc0, !PT ;  /* 0x0000000302077812 */ /* 0x000fc800078ec0ff */
[----:B------:R-:W-:-:S07]  /*0580*/  ISETP.NE.AND P1, PT, R7, RZ, PT ;  /* 0x000000ff0700720c */ /* 0x000fce0003f25270 */
[----:B------:R-:W-:Y:S06]  /*0590*/  @!P0 BRA `(.L_x_7) ;  /* 0x0000000000688947 */ /* 0x000fec0003800000 */
[----:B------:R-:W1:Y:S01]  /*05a0*/  LDC.64 R8, c[0x0][0x390] ;  /* 0x0000e400ff087b82 */ /* 0x000e620000000a00 */
[----:B------:R-:W-:Y:S01]  /*05b0*/  IADD3 R13, PT, PT, R5, R6, RZ ;  /* 0x00000006050d7210 */ /* 0x000fe20007ffe0ff */
[----:B---3--:R-:W-:-:S06]  /*05c0*/  IMAD R19, R6, R3, R0 ;  /* 0x0000000306137224 */ /* 0x008fcc00078e0200 */
[----:B------:R-:W2:Y:S01]  /*05d0*/  LDC.64 R14, c[0x0][0x398] ;  /* 0x0000e600ff0e7b82 */ /* 0x000ea20000000a00 */
[----:B-1----:R-:W-:-:S05]  /*05e0*/  IMAD.WIDE R8, R13, 0x8, R8 ;  /* 0x000000080d087825 */ /* 0x002fca00078e0208 */
[----:B------:R-:W3:Y:S01]  /*05f0*/  LDG.E.64 R12, desc[UR6][R8.64] ;  /* 0x00000006080c7981 */ /* 0x000ee2000c1e1b00 */
[----:B--2---:R-:W-:-:S05]  /*0600*/  IMAD.WIDE R14, R19, 0x8, R14 ;  /* 0x00000008130e7825 */ /* 0x004fca00078e020e */
[----:B------:R-:W3:Y:S02]  /*0610*/  LDG.E.64 R18, desc[UR6][R14.64] ;  /* 0x000000060e127981 */ /* 0x000ee4000c1e1b00 */
[----:B---3--:R-:W-:Y:S01]  /*0620*/  DFMA R12, R12, R18, R16 ;  /* 0x000000120c0c722b */ /* 0x008fe20000000010 */
[----:B------:R-:W-:-:S06]  /*0630*/  IMAD.WIDE R18, R3, 0x8, R14 ;  /* 0x0000000803127825 */ /* 0x000fcc00078e020e */
[----:B------:R1:W-:Y:S04]  /*0640*/  STG.E.64 desc[UR6][R10.64], R12 ;  /* 0x0000000c0a007986 */ /* 0x0003e8000c101b06 */
[----:B------:R-:W2:Y:S04]  /*0650*/  LDG.E.64 R16, desc[UR6][R8.64+0x8] ;  /* 0x0000080608107981 */ /* 0x000ea8000c1e1b00 */
[----:B------:R-:W2:Y:S01]  /*0660*/  LDG.E.64 R20, desc[UR6][R18.64] ;  /* 0x0000000612147981 */ /* 0x000ea2000c1e1b00 */
        /* <DEDUP_REMOVED lines=10> */
[----:B------:R-:W-:Y:S01]  /*0710*/  IADD3 R6, PT, PT, R6, 0x4, RZ ;  /* 0x0000000406067810 */ /* 0x000fe20007ffe0ff */
[----:B--2---:R-:W-:-:S07]  /*0720*/  DFMA R16, R16, R14, R24 ;  /* 0x0000000e1010722b */ /* 0x004fce0000000018 */
[----:B------:R1:W-:Y:S04]  /*0730*/  STG.E.64 desc[UR6][R10.64], R16 ;  /* 0x000000100a007986 */ /* 0x0003e8000c101b06 */
.L_x_7:
[----:B------:R-:W-:Y:S05]  /*0740*/  @!P1 EXIT ;  /* 0x000000000000994d */ /* 0x000fea0003800000 */
[----:B------:R-:W-:Y:S02]  /*0750*/  ISETP.NE.AND P0, PT, R7, 0x1, PT ;  /* 0x000000010700780c */ /* 0x000fe40003f05270 */
[----:B------:R-:W-:-:S04]  /*0760*/  LOP3.LUT R2, R2, 0x1, RZ, 0xc0, !PT ;  /* 0x0000000102027812 */ /* 0x000fc800078ec0ff */
[----:B------:R-:W-:-:S07]  /*0770*/  ISETP.NE.U32.AND P1, PT, R2, 0x1, PT ;  /* 0x000000010200780c */ /* 0x000fce0003f25070 */
[----:B------:R-:W-:Y:S06]  /*0780*/  @!P0 BRA `(.L_x_8) ;  /* 0x0000000000408947 */ /* 0x000fec0003800000 */
[----:B------:R-:W2:Y:S01]  /*0790*/  LDC.64 R8, c[0x0][0x390] ;  /* 0x0000e400ff087b82 */ /* 0x000ea20000000a00 */
[----:B------:R-:W-:Y:S01]  /*07a0*/  IADD3 R15, PT, PT, R5, R6, RZ ;  /* 0x00000006050f7210 */ /* 0x000fe20007ffe0ff */
[----:B---3--:R-:W-:-:S06]  /*07b0*/  IMAD R19, R6, R3, R0 ;  /* 0x0000000306137224 */ /* 0x008fcc00078e0200 */
[----:B-1----:R-:W1:Y:S01]  /*07c0*/  LDC.64 R12, c[0x0][0x398] ;  /* 0x0000e600ff0c7b82 */ /* 0x002e620000000a00 */
[----:B--2---:R-:W-:-:S05]  /*07d0*/  IMAD.WIDE R14, R15, 0x8, R8 ;  /* 0x000000080f0e7825 */ /* 0x004fca00078e0208 */
[----:B------:R-:W2:Y:S01]  /*07e0*/  LDG.E.64 R8, desc[UR6][R14.64] ;  /* 0x000000060e087981 */ /* 0x000ea2000c1e1b00 */
[----:B-1----:R-:W-:-:S05]  /*07f0*/  IMAD.WIDE R18, R19, 0x8, R12 ;  /* 0x0000000813127825 */ /* 0x002fca00078e020c */
[----:B------:R-:W2:Y:S02]  /*0800*/  LDG.E.64 R12, desc[UR6][R18.64] ;  /* 0x00000006120c7981 */ /* 0x000ea4000c1e1b00 */
[----:B--2---:R-:W-:Y:S01]  /*0810*/  DFMA R8, R8, R12, R16 ;  /* 0x0000000c0808722b */ /* 0x004fe20000000010 */
[----:B------:R-:W-:-:S06]  /*0820*/  IMAD.WIDE R12, R3, 0x8, R18 ;  /* 0x00000008030c7825 */ /* 0x000fcc00078e0212 */
[----:B------:R2:W-:Y:S04]  /*0830*/  STG.E.64 desc[UR6][R10.64], R8 ;  /* 0x000000080a007986 */ /* 0x0005e8000c101b06 */
[----:B------:R-:W3:Y:S04]  /*0840*/  LDG.E.64 R16, desc[UR6][R14.64+0x8] ;  /* 0x000008060e107981 */ /* 0x000ee8000c1e1b00 */
[----:B------:R-:W3:Y:S01]  /*0850*/  LDG.E.64 R12, desc[UR6][R12.64] ;  /* 0x000000060c0c7981 */ /* 0x000ee2000c1e1b00 */
[----:B------:R-:W-:Y:S01]  /*0860*/  IADD3 R6, PT, PT, R6, 0x2, RZ ;  /* 0x0000000206067810 */ /* 0x000fe20007ffe0ff */
[----:B---3--:R-:W-:-:S07]  /*0870*/  DFMA R16, R16, R12, R8 ;  /* 0x0000000c1010722b */ /* 0x008fce0000000008 */
[----:B------:R2:W-:Y:S04]  /*0880*/  STG.E.64 desc[UR6][R10.64], R16 ;  /* 0x000000100a007986 */ /* 0x0005e8000c101b06 */
.L_x_8:
[----:B------:R-:W-:Y:S05]  /*0890*/  @P1 EXIT ;  /* 0x000000000000194d */ /* 0x000fea0003800000 */
[----:B--2---:R-:W2:Y:S01]  /*08a0*/  LDC.64 R8, c[0x0][0x390] ;  /* 0x0000e400ff087b82 */ /* 0x004ea20000000a00 */
[----:B------:R-:W-:Y:S01]  /*08b0*/  IADD3 R5, PT, PT, R5, R6, RZ ;  /* 0x0000000605057210 */ /* 0x000fe20007ffe0ff */
[----:B------:R-:W-:-:S06]  /*08c0*/  IMAD R7, R6, R3, R0 ;  /* 0x0000000306077224 */ /* 0x000fcc00078e0200 */
[----:B-1----:R-:W1:Y:S01]  /*08d0*/  LDC.64 R12, c[0x0][0x398] ;  /* 0x0000e600ff0c7b82 */ /* 0x002e620000000a00 */
[----:B--2---:R-:W-:-:S06]  /*08e0*/  IMAD.WIDE R2, R5, 0x8, R8 ;  /* 0x0000000805027825 */ /* 0x004fcc00078e0208 */
[----:B------:R-:W3:Y:S01]  /*08f0*/  LDG.E.64 R2, desc[UR6][R2.64] ;  /* 0x0000000602027981 */ /* 0x000ee2000c1e1b00 */
[----:B-1----:R-:W-:-:S06]  /*0900*/  IMAD.WIDE R4, R7, 0x8, R12 ;  /* 0x0000000807047825 */ /* 0x002fcc00078e020c */
[----:B------:R-:W3:Y:S02]  /*0910*/  LDG.E.64 R4, desc[UR6][R4.64] ;  /* 0x0000000604047981 */ /* 0x000ee4000c1e1b00 */
[----:B---3--:R-:W-:-:S07]  /*0920*/  DFMA R16, R2, R4, R16 ;  /* 0x000000040210722b */ /* 0x008fce0000000010 */
[----:B------:R-:W-:Y:S01]  /*0930*/  STG.E.64 desc[UR6][R10.64], R16 ;  /* 0x000000100a007986 */ /* 0x000fe2000c101b06 */
[----:B------:R-:W-:Y:S05]  /*0940*/  EXIT ;  /* 0x000000000000794d */ /* 0x000fea0003800000 */
.L_x_9:
        /* <DEDUP_REMOVED lines=11> */
.L_x_26:


//--------------------- .text._Z15matmult_kernel1iiiPdS_S_ --------------------------
	.section	.text._Z15matmult_kernel1iiiPdS_S_,"ax",@progbits
	.align	128
        .global         _Z15matmult_kernel1iiiPdS_S_
        .type           _Z15matmult_kernel1iiiPdS_S_,@function
        .size           _Z15matmult_kernel1iiiPdS_S_,(.L_x_27 - _Z15matmult_kernel1iiiPdS_S_)
        .other          _Z15matmult_kernel1iiiPdS_S_,@"STO_CUDA_ENTRY STV_DEFAULT"
_Z15matmult_kernel1iiiPdS_S_:
.text._Z15matmult_kernel1iiiPdS_S_:
[----:B------:R-:W-:Y:S01]  /*0000*/  LDC R1, c[0x0][0x37c] ;  /* 0x0000df00ff017b82 */ /* 0x000fe20000000800 */
[----:B------:R-:W0:Y:S01]  /*0010*/  LDCU.64 UR6, c[0x0][0x380] ;  /* 0x00007000ff0677ac */ /* 0x000e220008000a00 */
[----:B------:R-:W1:Y:S01]  /*0020*/  LDCU.64 UR12, c[0x0][0x358] ;  /* 0x00006b00ff0c77ac */ /* 0x000e620008000a00 */
[----:B0-----:R-:W-:-:S05]  /*0030*/  IMAD.U32 R3, RZ, RZ, UR7 ;  /* 0x00000007ff037e24 */ /* 0x001fca000f8e00ff */
[----:B------:R-:W-:-:S04]  /*0040*/  VIMNMX R0, PT, PT, R3, UR6, PT ;  /* 0x0000000603007c48 */ /* 0x000fc8000bfe0100 */
[----:B------:R-:W-:-:S13]  /*0050*/  ISETP.GE.AND P0, PT, R0, 0x1, PT ;  /* 0x000000010000780c */ /* 0x000fda0003f06270 */
[----:B-1----:R-:W-:Y:S05]  /*0060*/  @!P0 BRA `(.L_x_10) ;  /* 0x00000004000c8947 */ /* 0x002fea0003800000 */
[C---:B------:R-:W-:Y:S01]  /*0070*/  LOP3.LUT R12, R3.reuse, 0x7, RZ, 0xc0, !PT ;  /* 0x00000007030c7812 */ /* 0x040fe200078ec0ff */
[----:B------:R-:W-:Y:S01]  /*0080*/  IMAD.MOV.U32 R2, RZ, RZ, RZ ;  /* 0x000000ffff027224 */ /* 0x000fe200078e00ff */
[----:B------:R-:W-:-:S03]  /*0090*/  LOP3.LUT R13, R3, 0x3, RZ, 0xc0, !PT ;  /* 0x00000003030d7812 */ /* 0x000fc600078ec0ff */
[----:B------:R-:W-:-:S05]  /*00a0*/  VIADD R0, R12, 0xffffffff ;  /* 0xffffffff0c007836 */ /* 0x000fca0000000000 */
[----:B------:R-:W-:Y:S02]  /*00b0*/  ISETP.GE.U32.AND P0, PT, R0, 0x3, PT ;  /* 0x000000030000780c */ /* 0x000fe40003f06070 */
[----:B------:R-:W-:-:S11]  /*00c0*/  LOP3.LUT R0, R3, 0x7ffffff8, RZ, 0xc0, !PT ;  /* 0x7ffffff803007812 */ /* 0x000fd600078ec0ff */
.L_x_16:
[----:B0-----:R-:W0:Y:S01]  /*00d0*/  LDCU.64 UR6, c[0x0][0x380] ;  /* 0x00007000ff0677ac */ /* 0x001e220008000a00 */
[----:B------:R-:W-:Y:S02]  /*00e0*/  HFMA2 R5, -RZ, RZ, 0, 0 ;  /* 0x00000000ff057431 */ /* 0x000fe400000001ff */
[----:B0-----:R-:W-:-:S04]  /*00f0*/  IMAD.U32 R3, RZ, RZ, UR7 ;  /* 0x00000007ff037e24 */ /* 0x001fc8000f8e00ff */
[C---:B------:R-:W-:Y:S01]  /*0100*/  IMAD R4, R2.reuse, R3, RZ ;  /* 0x0000000302047224 */ /* 0x040fe200078e02ff */
[----:B------:R-:W-:Y:S01]  /*0110*/  ISETP.GE.U32.AND P2, PT, R3, 0x8, PT ;  /* 0x000000080300780c */ /* 0x000fe20003f46070 */
[----:B------:R-:W-:-:S05]  /*0120*/  VIADD R2, R2, 0x1 ;  /* 0x0000000102027836 */ /* 0x000fca0000000000 */
[----:B------:R-:W-:-:S07]  /*0130*/  ISETP.NE.AND P1, PT, R2, UR6, PT ;  /* 0x0000000602007c0c */ /* 0x000fce000bf25270 */
[----:B-12---:R-:W-:Y:S06]  /*0140*/  @!P2 BRA `(.L_x_11) ;  /* 0x000000000040a947 */ /* 0x006fec0003800000 */
[----:B------:R-:W0:Y:S01]  /*0150*/  LDC.64 R8, c[0x0][0x3a0] ;  /* 0x0000e800ff087b82 */ /* 0x000e220000000a00 */
[----:B------:R-:W-:-:S05]  /*0160*/  UMOV UR4, URZ ;  /* 0x000000ff00047c82 */ /* 0x000fca0008000000 */
.L_x_12:
[----:B-1----:R-:W-:Y:S01]  /*0170*/  VIADD R7, R4, UR4 ;  /* 0x0000000404077c36 */ /* 0x002fe20008000000 */
[----:B------:R-:W-:-:S03]  /*0180*/  UIADD3 UR4, UPT, UPT, UR4, 0x8, URZ ;  /* 0x0000000804047890 */ /* 0x000fc6000fffe0ff */
[----:B0-----:R-:W-:-:S03]  /*0190*/  IMAD.WIDE.U32 R6, R7, 0x8, R8 ;  /* 0x0000000807067825 */ /* 0x001fc600078e0008 */
[----:B------:R-:W-:Y:S02]  /*01a0*/  ISETP.NE.AND P2, PT, R0, UR4, PT ;  /* 0x0000000400007c0c */ /* 0x000fe4000bf45270 */
[----:B------:R1:W-:Y:S04]  /*01b0*/  STG.E.64 desc[UR12][R6.64], RZ ;  /* 0x000000ff06007986 */ /* 0x0003e8000c101b0c */
[----:B------:R1:W-:Y:S04]  /*01c0*/  STG.E.64 desc[UR12][R6.64+0x8], RZ ;  /* 0x000008ff06007986 */ /* 0x0003e8000c101b0c */
[----:B------:R1:W-:Y:S04]  /*01d0*/  STG.E.64 desc[UR12][R6.64+0x10], RZ ;  /* 0x000010ff06007986 */ /* 0x0003e8000c101b0c */
[----:B------:R1:W-:Y:S04]  /*01e0*/  STG.E.64 desc[UR12][R6.64+0x18], RZ ;  /* 0x000018ff06007986 */ /* 0x0003e8000c101b0c */
[----:B------:R1:W-:Y:S04]  /*01f0*/  STG.E.64 desc[UR12][R6.64+0x20], RZ ;  /* 0x000020ff06007986 */ /* 0x0003e8000c101b0c */
[----:B------:R1:W-:Y:S04]  /*0200*/  STG.E.64 desc[UR12][R6.64+0x28], RZ ;  /* 0x000028ff06007986 */ /* 0x0003e8000c101b0c */
[----:B------:R1:W-:Y:S04]  /*0210*/  STG.E.64 desc[UR12][R6.64+0x30], RZ ;  /* 0x000030ff06007986 */ /* 0x0003e8000c101b0c */
[----:B------:R1:W-:Y:S01]  /*0220*/  STG.E.64 desc[UR12][R6.64+0x38], RZ ;  /* 0x000038ff06007986 */ /* 0x0003e2000c101b0c */
[----:B------:R-:W-:Y:S05]  /*0230*/  @P2 BRA `(.L_x_12) ;  /* 0xfffffffc00cc2947 */ /* 0x000fea000383ffff */
[----:B------:R-:W-:-:S07]  /*0240*/  IMAD.MOV.U32 R5, RZ, RZ, R0 ;  /* 0x000000ffff057224 */ /* 0x000fce00078e0000 */
.L_x_11:
[----:B------:R-:W-:-:S13]  /*0250*/  ISETP.NE.AND P2, PT, R12, RZ, PT ;  /* 0x000000ff0c00720c */ /* 0x000fda0003f45270 */
[----:B------:R-:W-:Y:S05]  /*0260*/  @!P2 BRA `(.L_x_13) ;  /* 0x000000000088a947 */ /* 0x000fea0003800000 */
[----:B------:R-:W-:Y:S01]  /*0270*/  ISETP.NE.AND P2, PT, R13, RZ, PT ;  /* 0x000000ff0d00720c */ /* 0x000fe20003f45270 */
[----:B------:R-:W-:-:S12]  /*0280*/  @!P0 BRA `(.L_x_14) ;  /* 0x0000000000348947 */ /* 0x000fd80003800000 */
[----:B------:R-:W0:Y:S01]  /*0290*/  LDC.64 R14, c[0x0][0x3a0] ;  /* 0x0000e800ff0e7b82 */ /* 0x000e220000000a00 */
[C---:B------:R-:W-:Y:S01]  /*02a0*/  IADD3 R10, P3, PT, R4.reuse, R5, RZ ;  /* 0x00000005040a7210 */ /* 0x040fe20007f7e0ff */
[----:B------:R-:W-:Y:S01]  /*02b0*/  IMAD.IADD R9, R4, 0x1, R5 ;  /* 0x0000000104097824 */ /* 0x000fe200078e0205 */
[----:B------:R-:W-:-:S03]  /*02c0*/  IADD3 R5, PT, PT, R5, 0x4, RZ ;  /* 0x0000000405057810 */ /* 0x000fc60007ffe0ff */
[----:B------:R-:W-:Y:S02]  /*02d0*/  IMAD.X R11, RZ, RZ, RZ, P3 ;  /* 0x000000ffff0b7224 */ /* 0x000fe400018e06ff */
[----:B-1----:R-:W1:Y:S01]  /*02e0*/  LDC.64 R6, c[0x0][0x3a0] ;  /* 0x0000e800ff067b82 */ /* 0x002e620000000a00 */
[----:B0-----:R-:W-:Y:S01]  /*02f0*/  LEA R8, P3, R10, R14, 0x3 ;  /* 0x0000000e0a087211 */ /* 0x001fe200078618ff */
[----:B-1----:R-:W-:-:S03]  /*0300*/  IMAD.WIDE.U32 R6, R9, 0x8, R6 ;  /* 0x0000000809067825 */ /* 0x002fc600078e0006 */
[----:B------:R-:W-:Y:S02]  /*0310*/  LEA.HI.X R9, R10, R15, R11, 0x3, P3 ;  /* 0x0000000f0a097211 */ /* 0x000fe400018f1c0b */
[----:B------:R0:W-:Y:S04]  /*0320*/  STG.E.64 desc[UR12][R6.64], RZ ;  /* 0x000000ff06007986 */ /* 0x0001e8000c101b0c */
[----:B------:R0:W-:Y:S04]  /*0330*/  STG.E.64 desc[UR12][R8.64+0x8], RZ ;  /* 0x000008ff08007986 */ /* 0x0001e8000c101b0c */
[----:B------:R0:W-:Y:S04]  /*0340*/  STG.E.64 desc[UR12][R8.64+0x10], RZ ;  /* 0x000010ff08007986 */ /* 0x0001e8000c101b0c */
[----:B------:R0:W-:Y:S02]  /*0350*/  STG.E.64 desc[UR12][R8.64+0x18], RZ ;  /* 0x000018ff08007986 */ /* 0x0001e4000c101b0c */
.L_x_14:
[----:B------:R-:W-:Y:S05]  /*0360*/  @!P2 BRA `(.L_x_13) ;  /* 0x000000000048a947 */ /* 0x000fea0003800000 */
[----:B------:R-:W-:Y:S02]  /*0370*/  LOP3.LUT P3, RZ, R3, 0x1, RZ, 0xc0, !PT ;  /* 0x0000000103ff7812 */ /* 0x000fe4000786c0ff */
[----:B------:R-:W-:-:S11]  /*0380*/  ISETP.NE.AND P2, PT, R13, 0x1, PT ;  /* 0x000000010d00780c */ /* 0x000fd60003f45270 */
[----:B01----:R-:W0:Y:S02]  /*0390*/  @P3 LDC.64 R6, c[0x0][0x3a0] ;  /* 0x0000e800ff063b82 */ /* 0x003e240000000a00 */
[----:B------:R-:W-:Y:S05]  /*03a0*/  @!P2 BRA `(.L_x_15) ;  /* 0x00000000002ca947 */ /* 0x000fea0003800000 */
[----:B------:R-:W1:Y:S01]  /*03b0*/  LDC.64 R8, c[0x0][0x3a0] ;  /* 0x0000e800ff087b82 */ /* 0x000e620000000a00 */
[C---:B------:R-:W-:Y:S01]  /*03c0*/  IADD3 R14, P2, PT, R4.reuse, R5, RZ ;  /* 0x00000005040e7210 */ /* 0x040fe20007f5e0ff */
[----:B------:R-:W-:Y:S02]  /*03d0*/  IMAD.IADD R15, R4, 0x1, R5 ;  /* 0x00000001040f7824 */ /* 0x000fe400078e0205 */
[----:B------:R-:W-:Y:S02]  /*03e0*/  VIADD R5, R5, 0x2 ;  /* 0x0000000205057836 */ /* 0x000fe40000000000 */
[----:B------:R-:W-:Y:S02]  /*03f0*/  IMAD.X R16, RZ, RZ, RZ, P2 ;  /* 0x000000ffff107224 */ /* 0x000fe400010e06ff */
[----:B------:R-:W2:Y:S01]  /*0400*/  LDC.64 R10, c[0x0][0x3a0] ;  /* 0x0000e800ff0a7b82 */ /* 0x000ea20000000a00 */
[----:B-1----:R-:W-:-:S04]  /*0410*/  LEA R8, P2, R14, R8, 0x3 ;  /* 0x000000080e087211 */ /* 0x002fc800078418ff */
[----:B------:R-:W-:Y:S01]  /*0420*/  LEA.HI.X R9, R14, R9, R16, 0x3, P2 ;  /* 0x000000090e097211 */ /* 0x000fe200010f1c10 */
[----:B--2---:R-:W-:-:S05]  /*0430*/  IMAD.WIDE.U32 R10, R15, 0x8, R10 ;  /* 0x000000080f0a7825 */ /* 0x004fca00078e000a */
[----:B------:R1:W-:Y:S04]  /*0440*/  STG.E.64 desc[UR12][R10.64], RZ ;  /* 0x000000ff0a007986 */ /* 0x0003e8000c101b0c */
[----:B------:R1:W-:Y:S02]  /*0450*/  STG.E.64 desc[UR12][R8.64+0x8], RZ ;  /* 0x000008ff08007986 */ /* 0x0003e4000c101b0c */
.L_x_15:
[----:B------:R-:W-:-:S04]  /*0460*/  @P3 IMAD.IADD R5, R4, 0x1, R5 ;  /* 0x0000000104053824 */ /* 0x000fc800078e0205 */
[----:B0-----:R-:W-:-:S05]  /*0470*/  @P3 IMAD.WIDE.U32 R6, R5, 0x8, R6 ;  /* 0x0000000805063825 */ /* 0x001fca00078e0006 */
[----:B------:R2:W-:Y:S02]  /*0480*/  @P3 STG.E.64 desc[UR12][R6.64], RZ ;  /* 0x000000ff06003986 */ /* 0x0005e4000c101b0c */
.L_x_13:
[----:B------:R-:W-:Y:S05]  /*0490*/  @P1 BRA `(.L_x_16) ;  /* 0xfffffffc000c1947 */ /* 0x000fea000383ffff */
.L_x_10:
[----:B------:R-:W3:Y:S02]  /*04a0*/  LDC R0, c[0x0][0x388] ;  /* 0x0000e200ff007b82 */ /* 0x000ee40000000800 */
[----:B---3--:R-:W-:-:S04]  /*04b0*/  VIMNMX3 R0, R0, UR6, R3, PT ;  /* 0x0000000600007c0f */ /* 0x008fc8000b800103 */
[----:B------:R-:W-:-:S13]  /*04c0*/  ISETP.GE.AND P0, PT, R0, 0x1, PT ;  /* 0x000000010000780c */ /* 0x000fda0003f06270 */
[----:B------:R-:W-:Y:S05]  /*04d0*/  @!P0 EXIT ;  /* 0x000000000000894d */ /* 0x000fea0003800000 */
[----:B------:R-:W3:Y:S01]  /*04e0*/  LDCU.64 UR6, c[0x0][0x398] ;  /* 0x00007300ff0677ac */ /* 0x000ee20008000a00 */
[----:B------:R-:W-:Y:S01]  /*04f0*/  LOP3.LUT R0, R3, 0x7, RZ, 0xc0, !PT ;  /* 0x0000000703007812 */ /* 0x000fe200078ec0ff */
[----:B------:R-:W-:-:S03]  /*0500*/  UMOV UR4, URZ ;  /* 0x000000ff00047c82 */ /* 0x000fc60008000000 */
[----:B------:R-:W-:-:S04]  /*0510*/  IADD3 R2, PT, PT, R0, -0x1, RZ ;  /* 0xffffffff00027810 */ /* 0x000fc80007ffe0ff */
[----:B------:R-:W-:Y:S02]  /*0520*/  ISETP.GE.U32.AND P0, PT, R2, 0x3, PT ;  /* 0x000000030200780c */ /* 0x000fe40003f06070 */
[C---:B------:R-:W-:Y:S02]  /*0530*/  LOP3.LUT R2, R3.reuse, 0x7ffffff8, RZ, 0xc0, !PT ;  /* 0x7ffffff803027812 */ /* 0x040fe400078ec0ff */
[----:B------:R-:W-:-:S03]  /*0540*/  LOP3.LUT R3, R3, 0x3, RZ, 0xc0, !PT ;  /* 0x0000000303037812 */ /* 0x000fc600078ec0ff */
[----:B------:R-:W-:Y:S01]  /*0550*/  IMAD.MOV R4, RZ, RZ, -R2 ;  /* 0x000000ffff047224 */ /* 0x000fe200078e0a02 */
[----:B---3--:R-:W-:-:S04]  /*0560*/  UIADD3 UR5, UP0, UPT, UR6, 0x20, URZ ;  /* 0x0000002006057890 */ /* 0x008fc8000ff1e0ff */
[----:B------:R-:W-:-:S12]  /*0570*/  UIADD3.X UR8, UPT, UPT, URZ, UR7, URZ, UP0, !UPT ;  /* 0x00000007ff087290 */ /* 0x000fd800087fe4ff */
.L_x_23:
[----:B---3--:R-:W3:Y:S01]  /*0580*/  LDCU.64 UR14, c[0x0][0x380] ;  /* 0x00007000ff0e77ac */ /* 0x008ee20008000a00 */
[----:B------:R-:W-:Y:S01]  /*0590*/  IMAD.MOV.U32 R5, RZ, RZ, RZ ;  /* 0x000000ffff057224 */ /* 0x000fe200078e00ff */
[----:B------:R-:W4:Y:S01]  /*05a0*/  LDCU.64 UR6, c[0x0][0x3a0] ;  /* 0x00007400ff0677ac */ /* 0x000f220008000a00 */
[----:B------:R-:W-:Y:S01]  /*05b0*/  UMOV UR9, UR4 ;  /* 0x0000000400097c82 */ /* 0x000fe20008000000 */
[----:B---3--:R-:W-:Y:S02]  /*05c0*/  UIMAD UR10, UR4, UR15, URZ ;  /* 0x0000000f040a72a4 */ /* 0x008fe4000f8e02ff */
[----:B------:R-:W-:Y:S02]  /*05d0*/  UIADD3 UR4, UPT, UPT, UR4, 0x1, URZ ;  /* 0x0000000104047890 */ /* 0x000fe4000fffe0ff */
[----:B----4-:R-:W-:-:S04]  /*05e0*/  UIMAD.WIDE.U32 UR6, UR10, 0x8, UR6 ;  /* 0x000000080a0678a5 */ /* 0x010fc8000f8e0006 */
[----:B------:R-:W-:-:S04]  /*05f0*/  UIADD3 UR11, UP0, UPT, UR6, 0x20, URZ ;  /* 0x00000020060b7890 */ /* 0x000fc8000ff1e0ff */
[----:B------:R-:W-:Y:S02]  /*0600*/  UIADD3.X UR6, UPT, UPT, URZ, UR7, URZ, UP0, !UPT ;  /* 0x00000007ff067290 */ /* 0x000fe400087fe4ff */
[----:B012---:R-:W-:-:S11]  /*0610*/  UISETP.NE.AND UP0, UPT, UR4, UR14, UPT ;  /* 0x0000000e0400728c */ /* 0x007fd6000bf05270 */
.L_x_22:
[----:B012---:R-:W0:Y:S01]  /*0620*/  LDC R8, c[0x0][0x388] ;  /* 0x0000e200ff087b82 */ /* 0x007e220000000800 */
[----:B------:R-:W1:Y:S01]  /*0630*/  LDCU UR7, c[0x0][0x384] ;  /* 0x00007080ff0777ac */ /* 0x000e620008000800 */
[----:B------:R-:W-:-:S06]  /*0640*/  IMAD.MOV.U32 R21, RZ, RZ, RZ ;  /* 0x000000ffff157224 */ /* 0x000fcc00078e00ff */
[----:B--2---:R-:W2:Y:S01]  /*0650*/  LDC.64 R6, c[0x0][0x390] ;  /* 0x0000e400ff067b82 */ /* 0x004ea20000000a00 */
[----:B-1----:R-:W-:Y:S02]  /*0660*/  UISETP.GE.U32.AND UP1, UPT, UR7, 0x8, UPT ;  /* 0x000000080700788c */ /* 0x002fe4000bf26070 */
[C---:B------:R-:W-:Y:S02]  /*0670*/  IMAD R20, R5.reuse, UR7, RZ ;  /* 0x0000000705147c24 */ /* 0x040fe4000f8e02ff */
[----:B0-----:R-:W-:Y:S02]  /*0680*/  IMAD R9, R8, UR9, R5 ;  /* 0x0000000908097c24 */ /* 0x001fe4000f8e0205 */
[----:B------:R-:W-:-:S05]  /*0690*/  VIADD R5, R5, 0x1 ;  /* 0x0000000105057836 */ /* 0x000fca0000000000 */
[----:B------:R-:W-:Y:S01]  /*06a0*/  ISETP.NE.AND P1, PT, R5, R8, PT ;  /* 0x000000080500720c */ /* 0x000fe20003f25270 */
[----:B--2---:R-:W-:Y:S01]  /*06b0*/  IMAD.WIDE.U32 R6, R9, 0x8, R6 ;  /* 0x0000000809067825 */ /* 0x004fe200078e0006 */
[----:B---3--:R-:W-:Y:S11]  /*06c0*/  BRA.U !UP1, `(.L_x_17) ;  /* 0x0000000109e07547 */ /* 0x008ff6000b800000 */
[----:B------:R-:W-:Y:S01]  /*06d0*/  MOV R8, UR5 ;  /* 0x0000000500087c02 */ /* 0x000fe20008000f00 */
[----:B------:R-:W-:Y:S02]  /*06e0*/  IMAD.U32 R9, RZ, RZ, UR8 ;  /* 0x00000008ff097e24 */ /* 0x000fe4000f8e00ff */
[----:B------:R-:W-:Y:S02]  /*06f0*/  IMAD.U32 R13, RZ, RZ, UR11 ;  /* 0x0000000bff0d7e24 */ /* 0x000fe4000f8e00ff */
[----:B------:R-:W-:-:S04]  /*0700*/  IMAD.WIDE.U32 R8, R20, 0x8, R8 ;  /* 0x0000000814087825 */ /* 0x000fc800078e0008 */
[----:B------:R-:W-:Y:S02]  /*0710*/  IMAD.U32 R18, RZ, RZ, UR6 ;  /* 0x00000006ff127e24 */ /* 0x000fe4000f8e00ff */
[----:B------:R-:W-:-:S07]  /*0720*/  IMAD.MOV.U32 R12, RZ, RZ, R4 ;  /* 0x000000ffff0c7224 */ /* 0x000fce00078e0004 */
.L_x_18:
[----:B0-----:R-:W-:Y:S01]  /*0730*/  MOV R10, R13 ;  /* 0x0000000d000a7202 */ /* 0x001fe20000000f00 */
[----:B------:R-:W-:Y:S01]  /*0740*/  IMAD.MOV.U32 R11, RZ, RZ, R18 ;  /* 0x000000ffff0b7224 */ /* 0x000fe200078e0012 */
[----:B------:R-:W2:Y:S04]  /*0750*/  LDG.E.64 R14, desc[UR12][R6.64] ;  /* 0x0000000c060e7981 */ /* 0x000ea8000c1e1b00 */
[----:B------:R-:W2:Y:S04]  /*0760*/  LDG.E.64 R16, desc[UR12][R8.64+-0x20] ;  /* 0xffffe00c08107981 */ /* 0x000ea8000c1e1b00 */
[----:B------:R-:W2:Y:S04]  /*0770*/  LDG.E.64 R18, desc[UR12][R10.64+-0x20] ;  /* 0xffffe00c0a127981 */ /* 0x000ea8000c1e1b00 */
[----:B------:R-:W3:Y:S04]  /*0780*/  LDG.E.64 R22, desc[UR12][R10.64+-0x18] ;  /* 0xffffe80c0a167981 */ /* 0x000ee8000c1e1b00 */
[----:B------:R-:W4:Y:S01]  /*0790*/  LDG.E.64 R24, desc[UR12][R10.64+-0x10] ;  /* 0xfffff00c0a187981 */ /* 0x000f22000c1e1b00 */
[----:B--2---:R-:W-:-:S07]  /*07a0*/  DFMA R14, R14, R16, R18 ;  /* 0x000000100e0e722b */ /* 0x004fce0000000012 */
[----:B------:R0:W-:Y:S04]  /*07b0*/  STG.E.64 desc[UR12][R10.64+-0x20], R14 ;  /* 0xffffe00e0a007986 */ /* 0x0001e8000c101b0c */
[----:B------:R-:W3:Y:S04]  /*07c0*/  LDG.E.64 R16, desc[UR12][R6.64] ;  /* 0x0000000c06107981 */ /* 0x000ee8000c1e1b00 */
[----:B------:R-:W3:Y:S02]  /*07d0*/  LDG.E.64 R18, desc[UR12][R8.64+-0x18] ;  /* 0xffffe80c08127981 */ /* 0x000ee4000c1e1b00 */
[----:B---3--:R-:W-:-:S07]  /*07e0*/  DFMA R16, R16, R18, R22 ;  /* 0x000000121010722b */ /* 0x008fce0000000016 */
[----:B------:R1:W-:Y:S04]  /*07f0*/  STG.E.64 desc[UR12][R10.64+-0x18], R16 ;  /* 0xffffe8100a007986 */ /* 0x0003e8000c101b0c */
[----:B------:R-:W4:Y:S04]  /*0800*/  LDG.E.64 R18, desc[UR12][R6.64] ;  /* 0x0000000c06127981 */ /* 0x000f28000c1e1b00 */
[----:B------:R-:W4:Y:S02]  /*0810*/  LDG.E.64 R22, desc[UR12][R8.64+-0x10] ;  /* 0xfffff00c08167981 */ /* 0x000f24000c1e1b00 */
[----:B----4-:R-:W-:-:S02]  /*0820*/  DFMA R18, R18, R22, R24 ;  /* 0x000000161212722b */ /* 0x010fc40000000018 */
[----:B------:R-:W2:Y:S05]  /*0830*/  LDG.E.64 R24, desc[UR12][R10.64+-0x8] ;  /* 0xfffff80c0a187981 */ /* 0x000eaa000c1e1b00 */
[----:B------:R3:W-:Y:S04]  /*0840*/  STG.E.64 desc[UR12][R10.64+-0x10], R18 ;  /* 0xfffff0120a007986 */ /* 0x0007e8000c101b0c */
[----:B0-----:R-:W2:Y:S04]  /*0850*/  LDG.E.64 R14, desc[UR12][R6.64] ;  /* 0x0000000c060e7981 */ /* 0x001ea8000c1e1b00 */
[----:B------:R-:W2:Y:S02]  /*0860*/  LDG.E.64 R22, desc[UR12][R8.64+-0x8] ;  /* 0xfffff80c08167981 */ /* 0x000ea4000c1e1b00 */
[----:B--2---:R-:W-:-:S02]  /*0870*/  DFMA R14, R14, R22, R24 ;  /* 0x000000160e0e722b */ /* 0x004fc40000000018 */
[----:B------:R-:W2:Y:S05]  /*0880*/  LDG.E.64 R24, desc[UR12][R10.64] ;  /* 0x0000000c0a187981 */ /* 0x000eaa000c1e1b00 */
[----:B------:R0:W-:Y:S04]  /*0890*/  STG.E.64 desc[UR12][R10.64+-0x8], R14 ;  /* 0xfffff80e0a007986 */ /* 0x0001e8000c101b0c */
[----:B-1----:R-:W2:Y:S04]  /*08a0*/  LDG.E.64 R16, desc[UR12][R6.64] ;  /* 0x0000000c06107981 */ /* 0x002ea8000c1e1b00 */
[----:B------:R-:W2:Y:S02]  /*08b0*/  LDG.E.64 R22, desc[UR12][R8.64] ;  /* 0x0000000c08167981 */ /* 0x000ea4000c1e1b00 */
[----:B--2---:R-:W-:-:S02]  /*08c0*/  DFMA R16, R16, R22, R24 ;  /* 0x000000161010722b */ /* 0x004fc40000000018 */
[----:B------:R-:W2:Y:S05]  /*08d0*/  LDG.E.64 R24, desc[UR12][R10.64+0x8] ;  /* 0x0000080c0a187981 */ /* 0x000eaa000c1e1b00 */
[----:B------:R1:W-:Y:S04]  /*08e0*/  STG.E.64 desc[UR12][R10.64], R16 ;  /* 0x000000100a007986 */ /* 0x0003e8000c101b0c */
[----:B---3--:R-:W2:Y:S04]  /*08f0*/  LDG.E.64 R18, desc[UR12][R6.64] ;  /* 0x0000000c06127981 */ /* 0x008ea8000c1e1b00 */
[----:B------:R-:W2:Y:S02]  /*0900*/  LDG.E.64 R22, desc[UR12][R8.64+0x8] ;  /* 0x0000080c08167981 */ /* 0x000ea4000c1e1b00 */
[----:B--2---:R-:W-:-:S02]  /*0910*/  DFMA R18, R18, R22, R24 ;  /* 0x000000161212722b */ /* 0x004fc40000000018 */
[----:B------:R-:W2:Y:S05]  /*0920*/  LDG.E.64 R24, desc[UR12][R10.64+0x10] ;  /* 0x0000100c0a187981 */ /* 0x000eaa000c1e1b00 */
[----:B------:R3:W-:Y:S04]  /*0930*/  STG.E.64 desc[UR12][R10.64+0x8], R18 ;  /* 0x000008120a007986 */ /* 0x0007e8000c101b0c */
[----:B0-----:R-:W2:Y:S04]  /*0940*/  LDG.E.64 R14, desc[UR12][R6.64] ;  /* 0x0000000c060e7981 */ /* 0x001ea8000c1e1b00 */
[----:B------:R-:W2:Y:S01]  /*0950*/  LDG.E.64 R22, desc[UR12][R8.64+0x10] ;  /* 0x0000100c08167981 */ /* 0x000ea2000c1e1b00 */
[----:B------:R-:W-:Y:S01]  /*0960*/  VIADD R12, R12, 0x8 ;  /* 0x000000080c0c7836 */ /* 0x000fe20000000000 */
[----:B--2---:R-:W-:-:S02]  /*0970*/  DFMA R14, R14, R22, R24 ;  /* 0x000000160e0e722b */ /* 0x004fc40000000018 */
[----:B------:R-:W2:Y:S05]  /*0980*/  LDG.E.64 R24, desc[UR12][R10.64+0x18] ;  /* 0x0000180c0a187981 */ /* 0x000eaa000c1e1b00 */
[----:B------:R0:W-:Y:S04]  /*0990*/  STG.E.64 desc[UR12][R10.64+0x10], R14 ;  /* 0x0000100e0a007986 */ /* 0x0001e8000c101b0c */
[----:B-1----:R-:W2:Y:S04]  /*09a0*/  LDG.E.64 R16, desc[UR12][R6.64] ;  /* 0x0000000c06107981 */ /* 0x002ea8000c1e1b00 */
[----:B------:R1:W2:Y:S01]  /*09b0*/  LDG.E.64 R22, desc[UR12][R8.64+0x18] ;  /* 0x0000180c08167981 */ /* 0x0002a2000c1e1b00 */
[----:B------:R-:W-:-:S02]  /*09c0*/  ISETP.NE.AND P2, PT, R12, RZ, PT ;  /* 0x000000ff0c00720c */ /* 0x000fc40003f45270 */
[----:B------:R-:W-:Y:S02]  /*09d0*/  IADD3 R13, P4, PT, R10, 0x40, RZ ;  /* 0x000000400a0d7810 */ /* 0x000fe40007f9e0ff */
[----:B-1----:R-:W-:-:S03]  /*09e0*/  IADD3 R8, P3, PT, R8, 0x40, RZ ;  /* 0x0000004008087810 */ /* 0x002fc60007f7e0ff */
[----:B---3--:R-:W-:Y:S02]  /*09f0*/  IMAD.X R18, RZ, RZ, R11, P4 ;  /* 0x000000ffff127224 */ /* 0x008fe400020e060b */
[----:B------:R-:W-:Y:S01]  /*0a00*/  IMAD.X R9, RZ, RZ, R9, P3 ;  /* 0x000000ffff097224 */ /* 0x000fe200018e0609 */
[----:B--2---:R-:W-:-:S07]  /*0a10*/  DFMA R16, R16, R22, R24 ;  /* 0x000000161010722b */ /* 0x004fce0000000018 */
[----:B------:R0:W-:Y:S01]  /*0a20*/  STG.E.64 desc[UR12][R10.64+0x18], R16 ;  /* 0x000018100a007986 */ /* 0x0001e2000c101b0c */
[----:B------:R-:W-:Y:S05]  /*0a30*/  @P2 BRA `(.L_x_18) ;  /* 0xfffffffc003c2947 */ /* 0x000fea000383ffff */
[----:B------:R-:W-:-:S07]  /*0a40*/  MOV R21, R2 ;  /* 0x0000000200157202 */ /* 0x000fce0000000f00 */
.L_x_17:
[----:B------:R-:W-:-:S13]  /*0a50*/  ISETP.NE.AND P2, PT, R0, RZ, PT ;  /* 0x000000ff0000720c */ /* 0x000fda0003f45270 */
[----:B------:R-:W-:Y:S05]  /*0a60*/  @!P2 BRA `(.L_x_19) ;  /* 0x000000040048a947 */ /* 0x000fea0003800000 */
[----:B------:R-:W-:Y:S01]  /*0a70*/  ISETP.NE.AND P2, PT, R3, RZ, PT ;  /* 0x000000ff0300720c */ /* 0x000fe20003f45270 */
[----:B------:R-:W-:-:S12]  /*0a80*/  @!P0 BRA `(.L_x_20) ;  /* 0x0000000000948947 */ /* 0x000fd80003800000 */
[----:B0-----:R-:W0:Y:S01]  /*0a90*/  LDC.64 R16, c[0x0][0x398] ;  /* 0x0000e600ff107b82 */ /* 0x001e220000000a00 */
[----:B------:R-:W-:Y:S01]  /*0aa0*/  IMAD.IADD R11, R20, 0x1, R21 ;  /* 0x00000001140b7824 */ /* 0x000fe200078e0215 */
[----:B------:R-:W2:Y:S01]  /*0ab0*/  LDG.E.64 R18, desc[UR12][R6.64] ;  /* 0x0000000c06127981 */ /* 0x000ea2000c1e1b00 */
[----:B------:R-:W-:-:S05]  /*0ac0*/  VIADD R13, R21, UR10 ;  /* 0x0000000a150d7c36 */ /* 0x000fca0008000000 */
[----:B------:R-:W1:Y:S08]  /*0ad0*/  LDC.64 R8, c[0x0][0x3a0] ;  /* 0x0000e800ff087b82 */ /* 0x000e700000000a00 */
[----:B------:R-:W3:Y:S01]  /*0ae0*/  LDC.64 R14, c[0x0][0x3a0] ;  /* 0x0000e800ff0e7b82 */ /* 0x000ee20000000a00 */
[----:B0-----:R-:W-:-:S06]  /*0af0*/  IMAD.WIDE.U32 R16, R11, 0x8, R16 ;  /* 0x000000080b107825 */ /* 0x001fcc00078e0010 */
[----:B------:R-:W2:Y:S01]  /*0b00*/  LDG.E.64 R16, desc[UR12][R16.64] ;  /* 0x0000000c10107981 */ /* 0x000ea2000c1e1b00 */
[----:B-1----:R-:W-:Y:S02]  /*0b10*/  IMAD.WIDE.U32 R8, R13, 0x8, R8 ;  /* 0x000000080d087825 */ /* 0x002fe400078e0008 */
[----:B------:R-:W0:Y:S03]  /*0b20*/  LDC.64 R12, c[0x0][0x398] ;  /* 0x0000e600ff0c7b82 */ /* 0x000e260000000a00 */
[----:B------:R-:W2:Y:S01]  /*0b30*/  LDG.E.64 R10, desc[UR12][R8.64] ;  /* 0x0000000c080a7981 */ /* 0x000ea2000c1e1b00 */
[----:B------:R-:W-:Y:S02]  /*0b40*/  IADD3 R23, P4, PT, R20, R21, RZ ;  /* 0x0000001514177210 */ /* 0x000fe40007f9e0ff */
[----:B------:R-:W-:-:S03]  /*0b50*/  IADD3 R22, P3, PT, R21, UR10, RZ ;  /* 0x0000000a15167c10 */ /* 0x000fc6000ff7e0ff */
[----:B------:R-:W-:Y:S01]  /*0b60*/  IMAD.X R24, RZ, RZ, RZ, P4 ;  /* 0x000000ffff187224 */ /* 0x000fe200020e06ff */
[----:B---3--:R-:W-:Y:S01]  /*0b70*/  LEA R14, P5, R22, R14, 0x3 ;  /* 0x0000000e160e7211 */ /* 0x008fe200078a18ff */
[----:B------:R-:W-:-:S05]  /*0b80*/  IMAD.X R25, RZ, RZ, RZ, P3 ;  /* 0x000000ffff197224 */ /* 0x000fca00018e06ff */
[----:B------:R-:W-:Y:S02]  /*0b90*/  LEA.HI.X R15, R22, R15, R25, 0x3, P5 ;  /* 0x0000000f160f7211 */ /* 0x000fe400028f1c19 */
[----:B0-----:R-:W-:-:S04]  /*0ba0*/  LEA R12, P4, R23, R12, 0x3 ;  /* 0x0000000c170c7211 */ /* 0x001fc800078818ff */
[----:B------:R-:W-:Y:S01]  /*0bb0*/  LEA.HI.X R13, R23, R13, R24, 0x3, P4 ;  /* 0x0000000d170d7211 */ /* 0x000fe200020f1c18 */
[----:B--2---:R-:W-:-:S07]  /*0bc0*/  DFMA R10, R18, R16, R10 ;  /* 0x00000010120a722b */ /* 0x004fce000000000a */
[----:B------:R0:W-:Y:S04]  /*0bd0*/  STG.E.64 desc[UR12][R8.64], R10 ;  /* 0x0000000a08007986 */ /* 0x0001e8000c101b0c */
[----:B------:R-:W2:Y:S04]  /*0be0*/  LDG.E.64 R16, desc[UR12][R6.64] ;  /* 0x0000000c06107981 */ /* 0x000ea8000c1e1b00 */
[----:B------:R-:W2:Y:S04]  /*0bf0*/  LDG.E.64 R18, desc[UR12][R12.64+0x8] ;  /* 0x0000080c0c127981 */ /* 0x000ea8000c1e1b00 */
[----:B------:R-:W2:Y:S04]  /*0c00*/  LDG.E.64 R22, desc[UR12][R14.64+0x8] ;  /* 0x0000080c0e167981 */ /* 0x000ea8000c1e1b00 */
[----:B------:R-:W3:Y:S01]  /*0c10*/  LDG.E.64 R24, desc[UR12][R14.64+0x10] ;  /* 0x0000100c0e187981 */ /* 0x000ee2000c1e1b00 */
[----:B--2---:R-:W-:-:S07]  /*0c20*/  DFMA R16, R16, R18, R22 ;  /* 0x000000121010722b */ /* 0x004fce0000000016 */
[----:B------:R1:W-:Y:S04]  /*0c30*/  STG.E.64 desc[UR12][R14.64+0x8], R16 ;  /* 0x000008100e007986 */ /* 0x0003e8000c101b0c */
[----:B------:R-:W3:Y:S04]  /*0c40*/  LDG.E.64 R18, desc[UR12][R6.64] ;  /* 0x0000000c06127981 */ /* 0x000ee8000c1e1b00 */
[----:B------:R-:W3:Y:S02]  /*0c50*/  LDG.E.64 R22, desc[UR12][R12.64+0x10] ;  /* 0x0000100c0c167981 */ /* 0x000ee4000c1e1b00 */
[----:B---3--:R-:W-:-:S02]  /*0c60*/  DFMA R18, R18, R22, R24 ;  /* 0x000000161212722b */ /* 0x008fc40000000018 */
[----:B------:R-:W2:Y:S05]  /*0c70*/  LDG.E.64 R22, desc[UR12][R14.64+0x18] ;  /* 0x0000180c0e167981 */ /* 0x000eaa000c1e1b00 */
[----:B------:R1:W-:Y:S04]  /*0c80*/  STG.E.64 desc[UR12][R14.64+0x10], R18 ;  /* 0x000010120e007986 */ /* 0x0003e8000c101b0c */
[----:B0-----:R-:W2:Y:S04]  /*0c90*/  LDG.E.64 R10, desc[UR12][R12.64+0x18] ;  /* 0x0000180c0c0a7981 */ /* 0x001ea8000c1e1b00 */
[----:B------:R-:W2:Y:S01]  /*0ca0*/  LDG.E.64 R8, desc[UR12][R6.64] ;  /* 0x0000000c06087981 */ /* 0x000ea2000c1e1b00 */
[----:B------:R-:W-:Y:S01]  /*0cb0*/  IADD3 R21, PT, PT, R21, 0x4, RZ ;  /* 0x0000000415157810 */ /* 0x000fe20007ffe0ff */
[----:B--2---:R-:W-:-:S07]  /*0cc0*/  DFMA R8, R8, R10, R22 ;  /* 0x0000000a0808722b */ /* 0x004fce0000000016 */
[----:B------:R1:W-:Y:S04]  /*0cd0*/  STG.E.64 desc[UR12][R14.64+0x18], R8 ;  /* 0x000018080e007986 */ /* 0x0003e8000c101b0c */
.L_x_20:
[----:B------:R-:W-:Y:S05]  /*0ce0*/  @!P2 BRA `(.L_x_19) ;  /* 0x0000000000a8a947 */ /* 0x000fea0003800000 */
[----:B------:R-:W-:Y:S01]  /*0cf0*/  ISETP.NE.AND P2, PT, R3, 0x1, PT ;  /* 0x000000010300780c */ /* 0x000fe20003f45270 */
[----:B------:R-:W-:-:S12]  /*0d00*/  ULOP3.LUT UP1, URZ, UR7, 0x1, URZ, 0xc0, !UPT ;  /* 0x0000000107ff7892 */ /* 0x000fd8000f82c0ff */
[----:B------:R-:W-:Y:S05]  /*0d10*/  @!P2 BRA `(.L_x_21) ;  /* 0x00000000006ca947 */ /* 0x000fea0003800000 */
[----:B-1----:R-:W1:Y:S01]  /*0d20*/  LDC.64 R8, c[0x0][0x398] ;  /* 0x0000e600ff087b82 */ /* 0x002e620000000a00 */
[----:B------:R-:W-:Y:S02]  /*0d30*/  IMAD.IADD R13, R20, 0x1, R21 ;  /* 0x00000001140d7824 */ /* 0x000fe400078e0215 */
[----:B0-----:R-:W-:-:S05]  /*0d40*/  VIADD R15, R21, UR10 ;  /* 0x0000000a150f7c36 */ /* 0x001fca0008000000 */
[----:B------:R-:W0:Y:S08]  /*0d50*/  LDC.64 R10, c[0x0][0x3a0] ;  /* 0x0000e800ff0a7b82 */ /* 0x000e300000000a00 */
[----:B------:R-:W2:Y:S01]  /*0d60*/  LDC.64 R16, c[0x0][0x398] ;  /* 0x0000e600ff107b82 */ /* 0x000ea20000000a00 */
[----:B-1----:R-:W-:-:S07]  /*0d70*/  IMAD.WIDE.U32 R12, R13, 0x8, R8 ;  /* 0x000000080d0c7825 */ /* 0x002fce00078e0008 */
[----:B------:R-:W1:Y:S01]  /*0d80*/  LDC.64 R18, c[0x0][0x3a0] ;  /* 0x0000e800ff127b82 */ /* 0x000e620000000a00 */
[----:B------:R-:W3:Y:S01]  /*0d90*/  LDG.E.64 R12, desc[UR12][R12.64] ;  /* 0x0000000c0c0c7981 */ /* 0x000ee2000c1e1b00 */
[----:B0-----:R-:W-:-:S03]  /*0da0*/  IMAD.WIDE.U32 R8, R15, 0x8, R10 ;  /* 0x000000080f087825 */ /* 0x001fc600078e000a */
[----:B------:R-:W3:Y:S04]  /*0db0*/  LDG.E.64 R10, desc[UR12][R6.64] ;  /* 0x0000000c060a7981 */ /* 0x000ee8000c1e1b00 */
[----:B------:R-:W3:Y:S01]  /*0dc0*/  LDG.E.64 R14, desc[UR12][R8.64] ;  /* 0x0000000c080e7981 */ /* 0x000ee2000c1e1b00 */
[----:B------:R-:W-:Y:S02]  /*0dd0*/  IADD3 R23, P2, PT, R20, R21, RZ ;  /* 0x0000001514177210 */ /* 0x000fe40007f5e0ff */
[----:B------:R-:W-:-:S03]  /*0de0*/  IADD3 R22, P3, PT, R21, UR10, RZ ;  /* 0x0000000a15167c10 */ /* 0x000fc6000ff7e0ff */
[----:B------:R-:W-:Y:S01]  /*0df0*/  IMAD.X R24, RZ, RZ, RZ, P2 ;  /* 0x000000ffff187224 */ /* 0x000fe200010e06ff */
[C---:B--2---:R-:W-:Y:S01]  /*0e00*/  LEA R16, P2, R23.reuse, R16, 0x3 ;  /* 0x0000001017107211 */ /* 0x044fe200078418ff */
[----:B------:R-:W-:Y:S01]  /*0e10*/  IMAD.X R25, RZ, RZ, RZ, P3 ;  /* 0x000000ffff197224 */ /* 0x000fe200018e06ff */
[C---:B-1----:R-:W-:Y:S02]  /*0e20*/  LEA R18, P4, R22.reuse, R18, 0x3 ;  /* 0x0000001216127211 */ /* 0x042fe400078818ff */
[----:B------:R-:W-:Y:S02]  /*0e30*/  LEA.HI.X R17, R23, R17, R24, 0x3, P2 ;  /* 0x0000001117117211 */ /* 0x000fe400010f1c18 */
[----:B------:R-:W-:Y:S01]  /*0e40*/  LEA.HI.X R19, R22, R19, R25, 0x3, P4 ;  /* 0x0000001316137211 */ /* 0x000fe200020f1c19 */
[----:B---3--:R-:W-:-:S07]  /*0e50*/  DFMA R10, R10, R12, R14 ;  /* 0x0000000c0a0a722b */ /* 0x008fce000000000e */
[----:B------:R2:W-:Y:S04]  /*0e60*/  STG.E.64 desc[UR12][R8.64], R10 ;  /* 0x0000000a08007986 */ /* 0x0005e8000c101b0c */
[----:B------:R-:W3:Y:S04]  /*0e70*/  LDG.E.64 R12, desc[UR12][R6.64] ;  /* 0x0000000c060c7981 */ /* 0x000ee8000c1e1b00 */
[----:B------:R-:W3:Y:S04]  /*0e80*/  LDG.E.64 R16, desc[UR12][R16.64+0x8] ;  /* 0x0000080c10107981 */ /* 0x000ee8000c1e1b00 */
[----:B------:R-:W3:Y:S01]  /*0e90*/  LDG.E.64 R14, desc[UR12][R18.64+0x8] ;  /* 0x0000080c120e7981 */ /* 0x000ee2000c1e1b00 */
[----:B------:R-:W-:Y:S01]  /*0ea0*/  IADD3 R21, PT, PT, R21, 0x2, RZ ;  /* 0x0000000215157810 */ /* 0x000fe20007ffe0ff */
[----:B---3--:R-:W-:-:S07]  /*0eb0*/  DFMA R12, R12, R16, R14 ;  /* 0x000000100c0c722b */ /* 0x008fce000000000e */
[----:B------:R2:W-:Y:S04]  /*0ec0*/  STG.E.64 desc[UR12][R18.64+0x8], R12 ;  /* 0x0000080c12007986 */ /* 0x0005e8000c101b0c */
.L_x_21:
[----:B------:R-:W-:Y:S05]  /*0ed0*/  BRA.U !UP1, `(.L_x_19) ;  /* 0x00000001092c7547 */ /* 0x000fea000b800000 */
[----:B-12---:R-:W1:Y:S01]  /*0ee0*/  LDC.64 R8, c[0x0][0x398] ;  /* 0x0000e600ff087b82 */ /* 0x006e620000000a00 */
[----:B------:R-:W-:Y:S01]  /*0ef0*/  IMAD.IADD R13, R20, 0x1, R21 ;  /* 0x00000001140d7824 */ /* 0x000fe200078e0215 */
[----:B------:R-:W2:Y:S01]  /*0f00*/  LDG.E.64 R6, desc[UR12][R6.64] ;  /* 0x0000000c06067981 */ /* 0x000ea2000c1e1b00 */
[----:B0-----:R-:W-:-:S05]  /*0f10*/  VIADD R15, R21, UR10 ;  /* 0x0000000a150f7c36 */ /* 0x001fca0008000000 */
[----:B------:R-:W0:Y:S01]  /*0f20*/  LDC.64 R10, c[0x0][0x3a0] ;  /* 0x0000e800ff0a7b82 */ /* 0x000e220000000a00 */
[----:B-1----:R-:W-:-:S06]  /*0f30*/  IMAD.WIDE.U32 R8, R13, 0x8, R8 ;  /* 0x000000080d087825 */ /* 0x002fcc00078e0008 */
[----:B------:R-:W2:Y:S01]  /*0f40*/  LDG.E.64 R8, desc[UR12][R8.64] ;  /* 0x0000000c08087981 */ /* 0x000ea2000c1e1b00 */
[----:B0-----:R-:W-:-:S05]  /*0f50*/  IMAD.WIDE.U32 R10, R15, 0x8, R10 ;  /* 0x000000080f0a7825 */ /* 0x001fca00078e000a */
[----:B------:R-:W2:Y:S02]  /*0f60*/  LDG.E.64 R12, desc[UR12][R10.64] ;  /* 0x0000000c0a0c7981 */ /* 0x000ea4000c1e1b00 */
[----:B--2---:R-:W-:-:S07]  /*0f70*/  DFMA R12, R6, R8, R12 ;  /* 0x00000008060c722b */ /* 0x004fce000000000c */
[----:B------:R3:W-:Y:S04]  /*0f80*/  STG.E.64 desc[UR12][R10.64], R12 ;  /* 0x0000000c0a007986 */ /* 0x0007e8000c101b0c */
.L_x_19:
[----:B------:R-:W-:Y:S05]  /*0f90*/  @P1 BRA `(.L_x_22) ;  /* 0xfffffff400a01947 */ /* 0x000fea000383ffff */
[----:B------:R-:W-:Y:S05]  /*0fa0*/  BRA.U UP0, `(.L_x_23) ;  /* 0xfffffff500747547 */ /* 0x000fea000b83ffff */
[----:B------:R-:W-:Y:S05]  /*0fb0*/  EXIT ;  /* 0x000000000000794d */ /* 0x000fea0003800000 */
.L_x_24:
        /* <DEDUP_REMOVED lines=12> */
.L_x_27:


//--------------------- .nv.shared.reserved.0     --------------------------
	.section	.nv.shared.reserved.0,"aw",@nobits
	.weak		__nv_reservedSMEM_offset_0_alias
	.size		__nv_reservedSMEM_offset_0_alias, 0, 64
	.other		__nv_reservedSMEM_offset_0_alias,@"STO_CUDA_RESERVED_SHARED STV_DEFAULT"
__nv_reservedSMEM_offset_0_alias:
	.zero		0
	.zero		64


//--------------------- .nv.constant0._Z15matmult_kernel3iiiPdS_S_ --------------------------
	.section	.nv.constant0._Z15matmult_kernel3iiiPdS_S_,"a",@progbits
	.sectionflags	@""
	.align	4
.nv.constant0._Z15matmult_kernel3iiiPdS_S_:
	.zero		936


//--------------------- .nv.constant0._Z15matmult_kernel2iiiPdS_S_ --------------------------
	.section	.nv.constant0._Z15matmult_kernel2iiiPdS_S_,"a",@progbits
	.sectionflags	@""
	.align	4
.nv.constant0._Z15matmult_kernel2iiiPdS_S_:
	.zero		936


//--------------------- .nv.constant0._Z15matmult_kernel1iiiPdS_S_ --------------------------
	.section	.nv.constant0._Z15matmult_kernel1iiiPdS_S_,"a",@progbits
	.sectionflags	@""
	.align	4
.nv.constant0._Z15matmult_kernel1iiiPdS_S_:
	.zero		936


//--------------------- SYMBOLS --------------------------

	.type		.nv.reservedSmem.offset0,@object
	.size		.nv.reservedSmem.offset0,0x4
